//
// Generated by NVIDIA NVVM Compiler
//
// Compiler Build ID: CL-36424714
// Cuda compilation tools, release 13.0, V13.0.88
// Based on NVVM 20.0.0
//

.version 9.0
.target sm_100
.address_size 64

	// .globl	_Z9hypterm_0PdS_S_S_S_S_S_S_S_S_S_dddiii

.visible .entry _Z9hypterm_0PdS_S_S_S_S_S_S_S_S_S_dddiii(
	.param .u64 .ptr .align 1 _Z9hypterm_0PdS_S_S_S_S_S_S_S_S_S_dddiii_param_0,
	.param .u64 .ptr .align 1 _Z9hypterm_0PdS_S_S_S_S_S_S_S_S_S_dddiii_param_1,
	.param .u64 .ptr .align 1 _Z9hypterm_0PdS_S_S_S_S_S_S_S_S_S_dddiii_param_2,
	.param .u64 .ptr .align 1 _Z9hypterm_0PdS_S_S_S_S_S_S_S_S_S_dddiii_param_3,
	.param .u64 .ptr .align 1 _Z9hypterm_0PdS_S_S_S_S_S_S_S_S_S_dddiii_param_4,
	.param .u64 .ptr .align 1 _Z9hypterm_0PdS_S_S_S_S_S_S_S_S_S_dddiii_param_5,
	.param .u64 .ptr .align 1 _Z9hypterm_0PdS_S_S_S_S_S_S_S_S_S_dddiii_param_6,
	.param .u64 .ptr .align 1 _Z9hypterm_0PdS_S_S_S_S_S_S_S_S_S_dddiii_param_7,
	.param .u64 .ptr .align 1 _Z9hypterm_0PdS_S_S_S_S_S_S_S_S_S_dddiii_param_8,
	.param .u64 .ptr .align 1 _Z9hypterm_0PdS_S_S_S_S_S_S_S_S_S_dddiii_param_9,
	.param .u64 .ptr .align 1 _Z9hypterm_0PdS_S_S_S_S_S_S_S_S_S_dddiii_param_10,
	.param .f64 _Z9hypterm_0PdS_S_S_S_S_S_S_S_S_S_dddiii_param_11,
	.param .f64 _Z9hypterm_0PdS_S_S_S_S_S_S_S_S_S_dddiii_param_12,
	.param .f64 _Z9hypterm_0PdS_S_S_S_S_S_S_S_S_S_dddiii_param_13,
	.param .u32 _Z9hypterm_0PdS_S_S_S_S_S_S_S_S_S_dddiii_param_14,
	.param .u32 _Z9hypterm_0PdS_S_S_S_S_S_S_S_S_S_dddiii_param_15,
	.param .u32 _Z9hypterm_0PdS_S_S_S_S_S_S_S_S_S_dddiii_param_16
)
{
	.reg .pred 	%p<4>;
	.reg .b32 	%r<39>;
	.reg .b64 	%rd<132>;
	.reg .b64 	%fd<241>;

	ld.param.u32 	%r1, [_Z9hypterm_0PdS_S_S_S_S_S_S_S_S_S_dddiii_param_16];
	mov.u32 	%r2, %ntid.x;
	mov.u32 	%r3, %ctaid.x;
	mov.u32 	%r4, %tid.x;
	mad.lo.s32 	%r5, %r3, %r2, %r4;
	mov.u32 	%r6, %ntid.y;
	mov.u32 	%r7, %ctaid.y;
	mov.u32 	%r8, %tid.y;
	mad.lo.s32 	%r9, %r7, %r6, %r8;
	mov.u32 	%r10, %ntid.z;
	mov.u32 	%r11, %ctaid.z;
	mov.u32 	%r12, %tid.z;
	mad.lo.s32 	%r13, %r11, %r10, %r12;
	min.u32 	%r14, %r5, %r9;
	min.u32 	%r15, %r13, %r14;
	setp.lt.u32 	%p1, %r15, 4;
	add.s32 	%r16, %r1, -5;
	max.s32 	%r17, %r5, %r9;
	max.s32 	%r18, %r17, %r13;
	setp.gt.s32 	%p2, %r18, %r16;
	or.pred  	%p3, %p2, %p1;
	@%p3 bra 	$L__BB0_2;
	ld.param.f64 	%fd240, [_Z9hypterm_0PdS_S_S_S_S_S_S_S_S_S_dddiii_param_12];
	ld.param.f64 	%fd239, [_Z9hypterm_0PdS_S_S_S_S_S_S_S_S_S_dddiii_param_11];
	ld.param.u64 	%rd131, [_Z9hypterm_0PdS_S_S_S_S_S_S_S_S_S_dddiii_param_10];
	ld.param.u64 	%rd130, [_Z9hypterm_0PdS_S_S_S_S_S_S_S_S_S_dddiii_param_8];
	ld.param.u64 	%rd129, [_Z9hypterm_0PdS_S_S_S_S_S_S_S_S_S_dddiii_param_7];
	ld.param.u64 	%rd128, [_Z9hypterm_0PdS_S_S_S_S_S_S_S_S_S_dddiii_param_6];
	ld.param.u64 	%rd127, [_Z9hypterm_0PdS_S_S_S_S_S_S_S_S_S_dddiii_param_5];
	ld.param.u64 	%rd126, [_Z9hypterm_0PdS_S_S_S_S_S_S_S_S_S_dddiii_param_4];
	ld.param.u64 	%rd125, [_Z9hypterm_0PdS_S_S_S_S_S_S_S_S_S_dddiii_param_3];
	ld.param.u64 	%rd124, [_Z9hypterm_0PdS_S_S_S_S_S_S_S_S_S_dddiii_param_2];
	ld.param.u64 	%rd123, [_Z9hypterm_0PdS_S_S_S_S_S_S_S_S_S_dddiii_param_1];
	ld.param.u64 	%rd122, [_Z9hypterm_0PdS_S_S_S_S_S_S_S_S_S_dddiii_param_0];
	cvta.to.global.u64 	%rd11, %rd126;
	cvta.to.global.u64 	%rd12, %rd122;
	cvta.to.global.u64 	%rd13, %rd127;
	cvta.to.global.u64 	%rd14, %rd129;
	cvta.to.global.u64 	%rd15, %rd131;
	cvta.to.global.u64 	%rd16, %rd123;
	cvta.to.global.u64 	%rd17, %rd130;
	cvta.to.global.u64 	%rd18, %rd124;
	cvta.to.global.u64 	%rd19, %rd128;
	cvta.to.global.u64 	%rd20, %rd125;
	mov.u32 	%r19, %ctaid.z;
	mov.u32 	%r20, %ntid.z;
	mov.u32 	%r21, %tid.z;
	mad.lo.s32 	%r22, %r19, %r20, %r21;
	mul.wide.u32 	%rd21, %r22, 758912;
	add.s64 	%rd22, %rd11, %rd21;
	mov.u32 	%r23, %ctaid.y;
	mov.u32 	%r24, %ntid.y;
	mov.u32 	%r25, %tid.y;
	mad.lo.s32 	%r26, %r23, %r24, %r25;
	mul.wide.u32 	%rd23, %r26, 2464;
	add.s64 	%rd24, %rd22, %rd23;
	mov.u32 	%r27, %ctaid.x;
	mov.u32 	%r28, %ntid.x;
	mov.u32 	%r29, %tid.x;
	mad.lo.s32 	%r30, %r27, %r28, %r29;
	mul.wide.u32 	%rd25, %r30, 8;
	add.s64 	%rd26, %rd24, %rd25;
	ld.global.nc.f64 	%fd3, [%rd26+8];
	add.s32 	%r31, %r30, -1;
	mul.wide.u32 	%rd27, %r31, 8;
	add.s64 	%rd28, %rd24, %rd27;
	ld.global.nc.f64 	%fd4, [%rd28];
	sub.f64 	%fd5, %fd3, %fd4;
	mul.f64 	%fd6, %fd5, 0d3FE999999999999A;
	ld.global.nc.f64 	%fd7, [%rd26+16];
	add.s32 	%r32, %r30, -2;
	mul.wide.u32 	%rd29, %r32, 8;
	add.s64 	%rd30, %rd24, %rd29;
	ld.global.nc.f64 	%fd8, [%rd30];
	sub.f64 	%fd9, %fd7, %fd8;
	mul.f64 	%fd10, %fd9, 0d3FC999999999999A;
	sub.f64 	%fd11, %fd6, %fd10;
	ld.global.nc.f64 	%fd12, [%rd26+24];
	add.s32 	%r33, %r30, -3;
	mul.wide.u32 	%rd31, %r33, 8;
	add.s64 	%rd32, %rd24, %rd31;
	ld.global.nc.f64 	%fd13, [%rd32];
	sub.f64 	%fd14, %fd12, %fd13;
	fma.rn.f64 	%fd15, %fd14, 0d3FA374BC6A7EF9DB, %fd11;
	ld.global.nc.f64 	%fd16, [%rd26+32];
	add.s32 	%r34, %r30, -4;
	mul.wide.u32 	%rd33, %r34, 8;
	add.s64 	%rd34, %rd24, %rd33;
	ld.global.nc.f64 	%fd17, [%rd34];
	sub.f64 	%fd18, %fd16, %fd17;
	mul.f64 	%fd19, %fd18, 0d3F6CAC083126E979;
	sub.f64 	%fd20, %fd15, %fd19;
	mul.f64 	%fd21, %fd239, %fd20;
	add.s64 	%rd35, %rd12, %rd21;
	add.s64 	%rd36, %rd35, %rd23;
	add.s64 	%rd37, %rd36, %rd25;
	add.s64 	%rd38, %rd13, %rd21;
	add.s64 	%rd39, %rd38, %rd23;
	add.s64 	%rd40, %rd39, %rd25;
	ld.global.nc.f64 	%fd22, [%rd40+2464];
	add.s32 	%r35, %r26, -1;
	mul.wide.u32 	%rd41, %r35, 2464;
	add.s64 	%rd42, %rd38, %rd41;
	add.s64 	%rd43, %rd42, %rd25;
	ld.global.nc.f64 	%fd23, [%rd43];
	sub.f64 	%fd24, %fd22, %fd23;
	mul.f64 	%fd25, %fd24, 0d3FE999999999999A;
	ld.global.nc.f64 	%fd26, [%rd40+4928];
	add.s32 	%r36, %r26, -2;
	mul.wide.u32 	%rd44, %r36, 2464;
	add.s64 	%rd45, %rd38, %rd44;
	add.s64 	%rd46, %rd45, %rd25;
	ld.global.nc.f64 	%fd27, [%rd46];
	sub.f64 	%fd28, %fd26, %fd27;
	mul.f64 	%fd29, %fd28, 0d3FC999999999999A;
	sub.f64 	%fd30, %fd25, %fd29;
	ld.global.nc.f64 	%fd31, [%rd40+7392];
	add.s32 	%r37, %r26, -3;
	mul.wide.u32 	%rd47, %r37, 2464;
	add.s64 	%rd48, %rd38, %rd47;
	add.s64 	%rd49, %rd48, %rd25;
	ld.global.nc.f64 	%fd32, [%rd49];
	sub.f64 	%fd33, %fd31, %fd32;
	fma.rn.f64 	%fd34, %fd33, 0d3FA374BC6A7EF9DB, %fd30;
	ld.global.nc.f64 	%fd35, [%rd40+9856];
	add.s32 	%r38, %r26, -4;
	mul.wide.u32 	%rd50, %r38, 2464;
	add.s64 	%rd51, %rd38, %rd50;
	add.s64 	%rd52, %rd51, %rd25;
	ld.global.nc.f64 	%fd36, [%rd52];
	sub.f64 	%fd37, %fd35, %fd36;
	mul.f64 	%fd38, %fd37, 0d3F6CAC083126E979;
	sub.f64 	%fd39, %fd34, %fd38;
	mul.f64 	%fd40, %fd240, %fd39;
	sub.f64 	%fd41, %fd21, %fd40;
	st.global.f64 	[%rd37], %fd41;
	add.s64 	%rd53, %rd14, %rd21;
	add.s64 	%rd54, %rd53, %rd23;
	add.s64 	%rd55, %rd54, %rd25;
	ld.global.nc.f64 	%fd42, [%rd55+8];
	mul.f64 	%fd43, %fd3, %fd42;
	add.s64 	%rd56, %rd54, %rd27;
	ld.global.nc.f64 	%fd44, [%rd56];
	mul.f64 	%fd45, %fd4, %fd44;
	sub.f64 	%fd46, %fd43, %fd45;
	add.s64 	%rd57, %rd15, %rd21;
	add.s64 	%rd58, %rd57, %rd23;
	add.s64 	%rd59, %rd58, %rd25;
	ld.global.nc.f64 	%fd47, [%rd59+8];
	add.s64 	%rd60, %rd58, %rd27;
	ld.global.nc.f64 	%fd48, [%rd60];
	sub.f64 	%fd49, %fd47, %fd48;
	add.f64 	%fd50, %fd46, %fd49;
	mul.f64 	%fd51, %fd50, 0d3FE999999999999A;
	ld.global.nc.f64 	%fd52, [%rd55+16];
	mul.f64 	%fd53, %fd7, %fd52;
	add.s64 	%rd61, %rd54, %rd29;
	ld.global.nc.f64 	%fd54, [%rd61];
	mul.f64 	%fd55, %fd8, %fd54;
	sub.f64 	%fd56, %fd53, %fd55;
	ld.global.nc.f64 	%fd57, [%rd59+16];
	add.s64 	%rd62, %rd58, %rd29;
	ld.global.nc.f64 	%fd58, [%rd62];
	sub.f64 	%fd59, %fd57, %fd58;
	add.f64 	%fd60, %fd56, %fd59;
	mul.f64 	%fd61, %fd60, 0d3FC999999999999A;
	sub.f64 	%fd62, %fd51, %fd61;
	ld.global.nc.f64 	%fd63, [%rd55+24];
	mul.f64 	%fd64, %fd12, %fd63;
	add.s64 	%rd63, %rd54, %rd31;
	ld.global.nc.f64 	%fd65, [%rd63];
	mul.f64 	%fd66, %fd13, %fd65;
	sub.f64 	%fd67, %fd64, %fd66;
	ld.global.nc.f64 	%fd68, [%rd59+24];
	add.s64 	%rd64, %rd58, %rd31;
	ld.global.nc.f64 	%fd69, [%rd64];
	sub.f64 	%fd70, %fd68, %fd69;
	add.f64 	%fd71, %fd67, %fd70;
	fma.rn.f64 	%fd72, %fd71, 0d3FA374BC6A7EF9DB, %fd62;
	ld.global.nc.f64 	%fd73, [%rd55+32];
	mul.f64 	%fd74, %fd16, %fd73;
	add.s64 	%rd65, %rd54, %rd33;
	ld.global.nc.f64 	%fd75, [%rd65];
	mul.f64 	%fd76, %fd17, %fd75;
	sub.f64 	%fd77, %fd74, %fd76;
	ld.global.nc.f64 	%fd78, [%rd59+32];
	add.s64 	%rd66, %rd58, %rd33;
	ld.global.nc.f64 	%fd79, [%rd66];
	sub.f64 	%fd80, %fd78, %fd79;
	add.f64 	%fd81, %fd77, %fd80;
	mul.f64 	%fd82, %fd81, 0d3F6CAC083126E979;
	sub.f64 	%fd83, %fd72, %fd82;
	mul.f64 	%fd84, %fd239, %fd83;
	add.s64 	%rd67, %rd16, %rd21;
	add.s64 	%rd68, %rd67, %rd23;
	add.s64 	%rd69, %rd68, %rd25;
	ld.global.nc.f64 	%fd85, [%rd26+2464];
	add.s64 	%rd70, %rd17, %rd21;
	add.s64 	%rd71, %rd70, %rd23;
	add.s64 	%rd72, %rd71, %rd25;
	ld.global.nc.f64 	%fd86, [%rd72+2464];
	mul.f64 	%fd87, %fd85, %fd86;
	add.s64 	%rd73, %rd22, %rd41;
	add.s64 	%rd74, %rd73, %rd25;
	ld.global.nc.f64 	%fd88, [%rd74];
	add.s64 	%rd75, %rd70, %rd41;
	add.s64 	%rd76, %rd75, %rd25;
	ld.global.nc.f64 	%fd89, [%rd76];
	mul.f64 	%fd90, %fd88, %fd89;
	sub.f64 	%fd91, %fd87, %fd90;
	mul.f64 	%fd92, %fd91, 0d3FE999999999999A;
	ld.global.nc.f64 	%fd93, [%rd26+4928];
	ld.global.nc.f64 	%fd94, [%rd72+4928];
	mul.f64 	%fd95, %fd93, %fd94;
	add.s64 	%rd77, %rd22, %rd44;
	add.s64 	%rd78, %rd77, %rd25;
	ld.global.nc.f64 	%fd96, [%rd78];
	add.s64 	%rd79, %rd70, %rd44;
	add.s64 	%rd80, %rd79, %rd25;
	ld.global.nc.f64 	%fd97, [%rd80];
	mul.f64 	%fd98, %fd96, %fd97;
	sub.f64 	%fd99, %fd95, %fd98;
	mul.f64 	%fd100, %fd99, 0d3FC999999999999A;
	sub.f64 	%fd101, %fd92, %fd100;
	ld.global.nc.f64 	%fd102, [%rd26+7392];
	ld.global.nc.f64 	%fd103, [%rd72+7392];
	mul.f64 	%fd104, %fd102, %fd103;
	add.s64 	%rd81, %rd22, %rd47;
	add.s64 	%rd82, %rd81, %rd25;
	ld.global.nc.f64 	%fd105, [%rd82];
	add.s64 	%rd83, %rd70, %rd47;
	add.s64 	%rd84, %rd83, %rd25;
	ld.global.nc.f64 	%fd106, [%rd84];
	mul.f64 	%fd107, %fd105, %fd106;
	sub.f64 	%fd108, %fd104, %fd107;
	fma.rn.f64 	%fd109, %fd108, 0d3FA374BC6A7EF9DB, %fd101;
	ld.global.nc.f64 	%fd110, [%rd26+9856];
	ld.global.nc.f64 	%fd111, [%rd72+9856];
	mul.f64 	%fd112, %fd110, %fd111;
	add.s64 	%rd85, %rd22, %rd50;
	add.s64 	%rd86, %rd85, %rd25;
	ld.global.nc.f64 	%fd113, [%rd86];
	add.s64 	%rd87, %rd70, %rd50;
	add.s64 	%rd88, %rd87, %rd25;
	ld.global.nc.f64 	%fd114, [%rd88];
	mul.f64 	%fd115, %fd113, %fd114;
	sub.f64 	%fd116, %fd112, %fd115;
	mul.f64 	%fd117, %fd116, 0d3F6CAC083126E979;
	sub.f64 	%fd118, %fd109, %fd117;
	mul.f64 	%fd119, %fd240, %fd118;
	sub.f64 	%fd120, %fd84, %fd119;
	st.global.f64 	[%rd69], %fd120;
	ld.global.nc.f64 	%fd121, [%rd40+8];
	mul.f64 	%fd122, %fd121, %fd42;
	add.s64 	%rd89, %rd39, %rd27;
	ld.global.nc.f64 	%fd123, [%rd89];
	mul.f64 	%fd124, %fd123, %fd44;
	sub.f64 	%fd125, %fd122, %fd124;
	mul.f64 	%fd126, %fd125, 0d3FE999999999999A;
	ld.global.nc.f64 	%fd127, [%rd40+16];
	mul.f64 	%fd128, %fd127, %fd52;
	add.s64 	%rd90, %rd39, %rd29;
	ld.global.nc.f64 	%fd129, [%rd90];
	mul.f64 	%fd130, %fd129, %fd54;
	sub.f64 	%fd131, %fd128, %fd130;
	mul.f64 	%fd132, %fd131, 0d3FC999999999999A;
	sub.f64 	%fd133, %fd126, %fd132;
	ld.global.nc.f64 	%fd134, [%rd40+24];
	mul.f64 	%fd135, %fd134, %fd63;
	add.s64 	%rd91, %rd39, %rd31;
	ld.global.nc.f64 	%fd136, [%rd91];
	mul.f64 	%fd137, %fd136, %fd65;
	sub.f64 	%fd138, %fd135, %fd137;
	fma.rn.f64 	%fd139, %fd138, 0d3FA374BC6A7EF9DB, %fd133;
	ld.global.nc.f64 	%fd140, [%rd40+32];
	mul.f64 	%fd141, %fd140, %fd73;
	add.s64 	%rd92, %rd39, %rd33;
	ld.global.nc.f64 	%fd142, [%rd92];
	mul.f64 	%fd143, %fd142, %fd75;
	sub.f64 	%fd144, %fd141, %fd143;
	mul.f64 	%fd145, %fd144, 0d3F6CAC083126E979;
	sub.f64 	%fd146, %fd139, %fd145;
	mul.f64 	%fd147, %fd239, %fd146;
	add.s64 	%rd93, %rd18, %rd21;
	add.s64 	%rd94, %rd93, %rd23;
	add.s64 	%rd95, %rd94, %rd25;
	mul.f64 	%fd148, %fd22, %fd86;
	mul.f64 	%fd149, %fd23, %fd89;
	sub.f64 	%fd150, %fd148, %fd149;
	ld.global.nc.f64 	%fd151, [%rd59+2464];
	add.s64 	%rd96, %rd57, %rd41;
	add.s64 	%rd97, %rd96, %rd25;
	ld.global.nc.f64 	%fd152, [%rd97];
	sub.f64 	%fd153, %fd151, %fd152;
	add.f64 	%fd154, %fd150, %fd153;
	mul.f64 	%fd155, %fd154, 0d3FE999999999999A;
	mul.f64 	%fd156, %fd26, %fd94;
	mul.f64 	%fd157, %fd27, %fd97;
	sub.f64 	%fd158, %fd156, %fd157;
	ld.global.nc.f64 	%fd159, [%rd59+4928];
	add.s64 	%rd98, %rd57, %rd44;
	add.s64 	%rd99, %rd98, %rd25;
	ld.global.nc.f64 	%fd160, [%rd99];
	sub.f64 	%fd161, %fd159, %fd160;
	add.f64 	%fd162, %fd158, %fd161;
	mul.f64 	%fd163, %fd162, 0d3FC999999999999A;
	sub.f64 	%fd164, %fd155, %fd163;
	mul.f64 	%fd165, %fd31, %fd103;
	mul.f64 	%fd166, %fd32, %fd106;
	sub.f64 	%fd167, %fd165, %fd166;
	ld.global.nc.f64 	%fd168, [%rd59+7392];
	add.s64 	%rd100, %rd57, %rd47;
	add.s64 	%rd101, %rd100, %rd25;
	ld.global.nc.f64 	%fd169, [%rd101];
	sub.f64 	%fd170, %fd168, %fd169;
	add.f64 	%fd171, %fd167, %fd170;
	fma.rn.f64 	%fd172, %fd171, 0d3FA374BC6A7EF9DB, %fd164;
	mul.f64 	%fd173, %fd35, %fd111;
	mul.f64 	%fd174, %fd36, %fd114;
	sub.f64 	%fd175, %fd173, %fd174;
	ld.global.nc.f64 	%fd176, [%rd59+9856];
	add.s64 	%rd102, %rd57, %rd50;
	add.s64 	%rd103, %rd102, %rd25;
	ld.global.nc.f64 	%fd177, [%rd103];
	sub.f64 	%fd178, %fd176, %fd177;
	add.f64 	%fd179, %fd175, %fd178;
	mul.f64 	%fd180, %fd179, 0d3F6CAC083126E979;
	sub.f64 	%fd181, %fd172, %fd180;
	mul.f64 	%fd182, %fd240, %fd181;
	sub.f64 	%fd183, %fd147, %fd182;
	st.global.f64 	[%rd95], %fd183;
	add.s64 	%rd104, %rd19, %rd21;
	add.s64 	%rd105, %rd104, %rd23;
	add.s64 	%rd106, %rd105, %rd25;
	ld.global.nc.f64 	%fd184, [%rd106+8];
	mul.f64 	%fd185, %fd184, %fd42;
	add.s64 	%rd107, %rd105, %rd27;
	ld.global.nc.f64 	%fd186, [%rd107];
	mul.f64 	%fd187, %fd186, %fd44;
	sub.f64 	%fd188, %fd185, %fd187;
	mul.f64 	%fd189, %fd188, 0d3FE999999999999A;
	ld.global.nc.f64 	%fd190, [%rd106+16];
	mul.f64 	%fd191, %fd190, %fd52;
	add.s64 	%rd108, %rd105, %rd29;
	ld.global.nc.f64 	%fd192, [%rd108];
	mul.f64 	%fd193, %fd192, %fd54;
	sub.f64 	%fd194, %fd191, %fd193;
	mul.f64 	%fd195, %fd194, 0d3FC999999999999A;
	sub.f64 	%fd196, %fd189, %fd195;
	ld.global.nc.f64 	%fd197, [%rd106+24];
	mul.f64 	%fd198, %fd197, %fd63;
	add.s64 	%rd109, %rd105, %rd31;
	ld.global.nc.f64 	%fd199, [%rd109];
	mul.f64 	%fd200, %fd199, %fd65;
	sub.f64 	%fd201, %fd198, %fd200;
	fma.rn.f64 	%fd202, %fd201, 0d3FA374BC6A7EF9DB, %fd196;
	ld.global.nc.f64 	%fd203, [%rd106+32];
	mul.f64 	%fd204, %fd203, %fd73;
	add.s64 	%rd110, %rd105, %rd33;
	ld.global.nc.f64 	%fd205, [%rd110];
	mul.f64 	%fd206, %fd205, %fd75;
	sub.f64 	%fd207, %fd204, %fd206;
	mul.f64 	%fd208, %fd207, 0d3F6CAC083126E979;
	sub.f64 	%fd209, %fd202, %fd208;
	mul.f64 	%fd210, %fd239, %fd209;
	add.s64 	%rd111, %rd20, %rd21;
	add.s64 	%rd112, %rd111, %rd23;
	add.s64 	%rd113, %rd112, %rd25;
	ld.global.nc.f64 	%fd211, [%rd106+2464];
	mul.f64 	%fd212, %fd211, %fd86;
	add.s64 	%rd114, %rd104, %rd41;
	add.s64 	%rd115, %rd114, %rd25;
	ld.global.nc.f64 	%fd213, [%rd115];
	mul.f64 	%fd214, %fd213, %fd89;
	sub.f64 	%fd215, %fd212, %fd214;
	mul.f64 	%fd216, %fd215, 0d3FE999999999999A;
	ld.global.nc.f64 	%fd217, [%rd106+4928];
	mul.f64 	%fd218, %fd217, %fd94;
	add.s64 	%rd116, %rd104, %rd44;
	add.s64 	%rd117, %rd116, %rd25;
	ld.global.nc.f64 	%fd219, [%rd117];
	mul.f64 	%fd220, %fd219, %fd97;
	sub.f64 	%fd221, %fd218, %fd220;
	mul.f64 	%fd222, %fd221, 0d3FC999999999999A;
	sub.f64 	%fd223, %fd216, %fd222;
	ld.global.nc.f64 	%fd224, [%rd106+7392];
	mul.f64 	%fd225, %fd224, %fd103;
	add.s64 	%rd118, %rd104, %rd47;
	add.s64 	%rd119, %rd118, %rd25;
	ld.global.nc.f64 	%fd226, [%rd119];
	mul.f64 	%fd227, %fd226, %fd106;
	sub.f64 	%fd228, %fd225, %fd227;
	fma.rn.f64 	%fd229, %fd228, 0d3FA374BC6A7EF9DB, %fd223;
	ld.global.nc.f64 	%fd230, [%rd106+9856];
	mul.f64 	%fd231, %fd230, %fd111;
	add.s64 	%rd120, %rd104, %rd50;
	add.s64 	%rd121, %rd120, %rd25;
	ld.global.nc.f64 	%fd232, [%rd121];
	mul.f64 	%fd233, %fd232, %fd114;
	sub.f64 	%fd234, %fd231, %fd233;
	mul.f64 	%fd235, %fd234, 0d3F6CAC083126E979;
	sub.f64 	%fd236, %fd229, %fd235;
	mul.f64 	%fd237, %fd240, %fd236;
	sub.f64 	%fd238, %fd210, %fd237;
	st.global.f64 	[%rd113], %fd238;
$L__BB0_2:
	ret;

}
	// .globl	_Z9hypterm_1PdS_S_S_S_S_S_S_S_S_S_dddiii
.visible .entry _Z9hypterm_1PdS_S_S_S_S_S_S_S_S_S_dddiii(
	.param .u64 .ptr .align 1 _Z9hypterm_1PdS_S_S_S_S_S_S_S_S_S_dddiii_param_0,
	.param .u64 .ptr .align 1 _Z9hypterm_1PdS_S_S_S_S_S_S_S_S_S_dddiii_param_1,
	.param .u64 .ptr .align 1 _Z9hypterm_1PdS_S_S_S_S_S_S_S_S_S_dddiii_param_2,
	.param .u64 .ptr .align 1 _Z9hypterm_1PdS_S_S_S_S_S_S_S_S_S_dddiii_param_3,
	.param .u64 .ptr .align 1 _Z9hypterm_1PdS_S_S_S_S_S_S_S_S_S_dddiii_param_4,
	.param .u64 .ptr .align 1 _Z9hypterm_1PdS_S_S_S_S_S_S_S_S_S_dddiii_param_5,
	.param .u64 .ptr .align 1 _Z9hypterm_1PdS_S_S_S_S_S_S_S_S_S_dddiii_param_6,
	.param .u64 .ptr .align 1 _Z9hypterm_1PdS_S_S_S_S_S_S_S_S_S_dddiii_param_7,
	.param .u64 .ptr .align 1 _Z9hypterm_1PdS_S_S_S_S_S_S_S_S_S_dddiii_param_8,
	.param .u64 .ptr .align 1 _Z9hypterm_1PdS_S_S_S_S_S_S_S_S_S_dddiii_param_9,
	.param .u64 .ptr .align 1 _Z9hypterm_1PdS_S_S_S_S_S_S_S_S_S_dddiii_param_10,
	.param .f64 _Z9hypterm_1PdS_S_S_S_S_S_S_S_S_S_dddiii_param_11,
	.param .f64 _Z9hypterm_1PdS_S_S_S_S_S_S_S_S_S_dddiii_param_12,
	.param .f64 _Z9hypterm_1PdS_S_S_S_S_S_S_S_S_S_dddiii_param_13,
	.param .u32 _Z9hypterm_1PdS_S_S_S_S_S_S_S_S_S_dddiii_param_14,
	.param .u32 _Z9hypterm_1PdS_S_S_S_S_S_S_S_S_S_dddiii_param_15,
	.param .u32 _Z9hypterm_1PdS_S_S_S_S_S_S_S_S_S_dddiii_param_16
)
{
	.reg .pred 	%p<10>;
	.reg .b32 	%r<35>;
	.reg .b64 	%rd<74>;
	.reg .b64 	%fd<339>;

	ld.param.u32 	%r1, [_Z9hypterm_1PdS_S_S_S_S_S_S_S_S_S_dddiii_param_16];
	mov.u32 	%r2, %ntid.x;
	mov.u32 	%r3, %ctaid.x;
	mov.u32 	%r4, %tid.x;
	mad.lo.s32 	%r5, %r3, %r2, %r4;
	mov.u32 	%r6, %ntid.y;
	mov.u32 	%r7, %ctaid.y;
	mov.u32 	%r8, %tid.y;
	mad.lo.s32 	%r9, %r7, %r6, %r8;
	mov.u32 	%r10, %ntid.z;
	mov.u32 	%r11, %ctaid.z;
	mul.lo.s32 	%r12, %r10, %r11;
	shl.b32 	%r13, %r12, 2;
	mov.u32 	%r14, %tid.z;
	shl.b32 	%r15, %r14, 2;
	add.s32 	%r16, %r13, %r15;
	min.u32 	%r17, %r5, %r9;
	setp.lt.u32 	%p1, %r17, 4;
	setp.eq.s32 	%p2, %r16, 0;
	or.pred  	%p3, %p1, %p2;
	add.s32 	%r18, %r1, -5;
	setp.gt.s32 	%p4, %r5, %r18;
	or.pred  	%p5, %p3, %p4;
	setp.gt.s32 	%p6, %r9, %r18;
	or.pred  	%p7, %p6, %p5;
	setp.gt.s32 	%p8, %r16, %r18;
	or.pred  	%p9, %p8, %p7;
	@%p9 bra 	$L__BB1_2;
	ld.param.f64 	%fd338, [_Z9hypterm_1PdS_S_S_S_S_S_S_S_S_S_dddiii_param_13];
	ld.param.u64 	%rd73, [_Z9hypterm_1PdS_S_S_S_S_S_S_S_S_S_dddiii_param_10];
	ld.param.u64 	%rd72, [_Z9hypterm_1PdS_S_S_S_S_S_S_S_S_S_dddiii_param_9];
	ld.param.u64 	%rd71, [_Z9hypterm_1PdS_S_S_S_S_S_S_S_S_S_dddiii_param_6];
	ld.param.u64 	%rd70, [_Z9hypterm_1PdS_S_S_S_S_S_S_S_S_S_dddiii_param_5];
	ld.param.u64 	%rd69, [_Z9hypterm_1PdS_S_S_S_S_S_S_S_S_S_dddiii_param_4];
	ld.param.u64 	%rd68, [_Z9hypterm_1PdS_S_S_S_S_S_S_S_S_S_dddiii_param_3];
	ld.param.u64 	%rd67, [_Z9hypterm_1PdS_S_S_S_S_S_S_S_S_S_dddiii_param_2];
	ld.param.u64 	%rd66, [_Z9hypterm_1PdS_S_S_S_S_S_S_S_S_S_dddiii_param_1];
	ld.param.u64 	%rd65, [_Z9hypterm_1PdS_S_S_S_S_S_S_S_S_S_dddiii_param_0];
	cvta.to.global.u64 	%rd10, %rd71;
	cvta.to.global.u64 	%rd11, %rd72;
	cvta.to.global.u64 	%rd12, %rd65;
	cvta.to.global.u64 	%rd13, %rd66;
	cvta.to.global.u64 	%rd14, %rd69;
	cvta.to.global.u64 	%rd15, %rd67;
	cvta.to.global.u64 	%rd16, %rd70;
	cvta.to.global.u64 	%rd17, %rd68;
	cvta.to.global.u64 	%rd18, %rd73;
	mov.u32 	%r19, %ntid.z;
	mov.u32 	%r20, %ctaid.z;
	mul.lo.s32 	%r21, %r19, %r20;
	shl.b32 	%r22, %r21, 2;
	mov.u32 	%r23, %tid.z;
	shl.b32 	%r24, %r23, 2;
	add.s32 	%r25, %r22, %r24;
	mul.wide.u32 	%rd19, %r25, 758912;
	add.s64 	%rd20, %rd12, %rd19;
	mov.u32 	%r26, %ctaid.y;
	mov.u32 	%r27, %ntid.y;
	mov.u32 	%r28, %tid.y;
	mad.lo.s32 	%r29, %r26, %r27, %r28;
	mul.wide.u32 	%rd21, %r29, 2464;
	add.s64 	%rd22, %rd20, %rd21;
	mov.u32 	%r30, %ctaid.x;
	mov.u32 	%r31, %ntid.x;
	mov.u32 	%r32, %tid.x;
	mad.lo.s32 	%r33, %r30, %r31, %r32;
	mul.wide.u32 	%rd23, %r33, 8;
	add.s64 	%rd24, %rd22, %rd23;
	ld.global.f64 	%fd2, [%rd24];
	add.s64 	%rd25, %rd10, %rd19;
	add.s64 	%rd26, %rd25, %rd21;
	add.s64 	%rd27, %rd26, %rd23;
	ld.global.nc.f64 	%fd3, [%rd27+758912];
	add.s32 	%r34, %r25, -1;
	mul.wide.u32 	%rd28, %r34, 758912;
	add.s64 	%rd29, %rd10, %rd28;
	add.s64 	%rd30, %rd29, %rd21;
	add.s64 	%rd31, %rd30, %rd23;
	ld.global.nc.f64 	%fd4, [%rd31];
	sub.f64 	%fd5, %fd3, %fd4;
	mul.f64 	%fd6, %fd5, 0d3FE999999999999A;
	ld.global.nc.f64 	%fd7, [%rd27+1517824];
	ld.global.nc.f64 	%fd8, [%rd27+-1517824];
	sub.f64 	%fd9, %fd7, %fd8;
	mul.f64 	%fd10, %fd9, 0d3FC999999999999A;
	sub.f64 	%fd11, %fd6, %fd10;
	ld.global.nc.f64 	%fd12, [%rd27+2276736];
	ld.global.nc.f64 	%fd13, [%rd27+-2276736];
	sub.f64 	%fd14, %fd12, %fd13;
	fma.rn.f64 	%fd15, %fd14, 0d3FA374BC6A7EF9DB, %fd11;
	ld.global.nc.f64 	%fd16, [%rd27+3035648];
	ld.global.nc.f64 	%fd17, [%rd27+-3035648];
	sub.f64 	%fd18, %fd16, %fd17;
	mul.f64 	%fd19, %fd18, 0d3F6CAC083126E979;
	sub.f64 	%fd20, %fd15, %fd19;
	mul.f64 	%fd21, %fd338, %fd20;
	sub.f64 	%fd22, %fd2, %fd21;
	st.global.f64 	[%rd24], %fd22;
	ld.global.f64 	%fd23, [%rd24+758912];
	ld.global.nc.f64 	%fd24, [%rd27];
	sub.f64 	%fd25, %fd7, %fd24;
	mul.f64 	%fd26, %fd25, 0d3FE999999999999A;
	sub.f64 	%fd27, %fd12, %fd4;
	mul.f64 	%fd28, %fd27, 0d3FC999999999999A;
	sub.f64 	%fd29, %fd26, %fd28;
	sub.f64 	%fd30, %fd16, %fd8;
	fma.rn.f64 	%fd31, %fd30, 0d3FA374BC6A7EF9DB, %fd29;
	ld.global.nc.f64 	%fd32, [%rd27+3794560];
	sub.f64 	%fd33, %fd32, %fd13;
	mul.f64 	%fd34, %fd33, 0d3F6CAC083126E979;
	sub.f64 	%fd35, %fd31, %fd34;
	mul.f64 	%fd36, %fd338, %fd35;
	sub.f64 	%fd37, %fd23, %fd36;
	st.global.f64 	[%rd24+758912], %fd37;
	ld.global.f64 	%fd38, [%rd24+1517824];
	sub.f64 	%fd39, %fd12, %fd3;
	mul.f64 	%fd40, %fd39, 0d3FE999999999999A;
	sub.f64 	%fd41, %fd16, %fd24;
	mul.f64 	%fd42, %fd41, 0d3FC999999999999A;
	sub.f64 	%fd43, %fd40, %fd42;
	sub.f64 	%fd44, %fd32, %fd4;
	fma.rn.f64 	%fd45, %fd44, 0d3FA374BC6A7EF9DB, %fd43;
	ld.global.nc.f64 	%fd46, [%rd27+4553472];
	sub.f64 	%fd47, %fd46, %fd8;
	mul.f64 	%fd48, %fd47, 0d3F6CAC083126E979;
	sub.f64 	%fd49, %fd45, %fd48;
	mul.f64 	%fd50, %fd338, %fd49;
	sub.f64 	%fd51, %fd38, %fd50;
	st.global.f64 	[%rd24+1517824], %fd51;
	ld.global.f64 	%fd52, [%rd24+2276736];
	sub.f64 	%fd53, %fd16, %fd7;
	mul.f64 	%fd54, %fd53, 0d3FE999999999999A;
	sub.f64 	%fd55, %fd32, %fd3;
	mul.f64 	%fd56, %fd55, 0d3FC999999999999A;
	sub.f64 	%fd57, %fd54, %fd56;
	sub.f64 	%fd58, %fd46, %fd24;
	fma.rn.f64 	%fd59, %fd58, 0d3FA374BC6A7EF9DB, %fd57;
	ld.global.nc.f64 	%fd60, [%rd27+5312384];
	sub.f64 	%fd61, %fd60, %fd4;
	mul.f64 	%fd62, %fd61, 0d3F6CAC083126E979;
	sub.f64 	%fd63, %fd59, %fd62;
	mul.f64 	%fd64, %fd338, %fd63;
	sub.f64 	%fd65, %fd52, %fd64;
	st.global.f64 	[%rd24+2276736], %fd65;
	add.s64 	%rd32, %rd13, %rd19;
	add.s64 	%rd33, %rd32, %rd21;
	add.s64 	%rd34, %rd33, %rd23;
	ld.global.f64 	%fd66, [%rd34];
	add.s64 	%rd35, %rd14, %rd19;
	add.s64 	%rd36, %rd35, %rd21;
	add.s64 	%rd37, %rd36, %rd23;
	ld.global.nc.f64 	%fd67, [%rd37+758912];
	add.s64 	%rd38, %rd11, %rd19;
	add.s64 	%rd39, %rd38, %rd21;
	add.s64 	%rd40, %rd39, %rd23;
	ld.global.nc.f64 	%fd68, [%rd40+758912];
	mul.f64 	%fd69, %fd67, %fd68;
	add.s64 	%rd41, %rd14, %rd28;
	add.s64 	%rd42, %rd41, %rd21;
	add.s64 	%rd43, %rd42, %rd23;
	ld.global.nc.f64 	%fd70, [%rd43];
	add.s64 	%rd44, %rd11, %rd28;
	add.s64 	%rd45, %rd44, %rd21;
	add.s64 	%rd46, %rd45, %rd23;
	ld.global.nc.f64 	%fd71, [%rd46];
	mul.f64 	%fd72, %fd70, %fd71;
	sub.f64 	%fd73, %fd69, %fd72;
	mul.f64 	%fd74, %fd73, 0d3FE999999999999A;
	ld.global.nc.f64 	%fd75, [%rd37+1517824];
	ld.global.nc.f64 	%fd76, [%rd40+1517824];
	mul.f64 	%fd77, %fd75, %fd76;
	ld.global.nc.f64 	%fd78, [%rd37+-1517824];
	ld.global.nc.f64 	%fd79, [%rd40+-1517824];
	mul.f64 	%fd80, %fd78, %fd79;
	sub.f64 	%fd81, %fd77, %fd80;
	mul.f64 	%fd82, %fd81, 0d3FC999999999999A;
	sub.f64 	%fd83, %fd74, %fd82;
	ld.global.nc.f64 	%fd84, [%rd37+2276736];
	ld.global.nc.f64 	%fd85, [%rd40+2276736];
	mul.f64 	%fd86, %fd84, %fd85;
	ld.global.nc.f64 	%fd87, [%rd37+-2276736];
	ld.global.nc.f64 	%fd88, [%rd40+-2276736];
	mul.f64 	%fd89, %fd87, %fd88;
	sub.f64 	%fd90, %fd86, %fd89;
	fma.rn.f64 	%fd91, %fd90, 0d3FA374BC6A7EF9DB, %fd83;
	ld.global.nc.f64 	%fd92, [%rd37+3035648];
	ld.global.nc.f64 	%fd93, [%rd40+3035648];
	mul.f64 	%fd94, %fd92, %fd93;
	ld.global.nc.f64 	%fd95, [%rd37+-3035648];
	ld.global.nc.f64 	%fd96, [%rd40+-3035648];
	mul.f64 	%fd97, %fd95, %fd96;
	sub.f64 	%fd98, %fd94, %fd97;
	mul.f64 	%fd99, %fd98, 0d3F6CAC083126E979;
	sub.f64 	%fd100, %fd91, %fd99;
	mul.f64 	%fd101, %fd338, %fd100;
	sub.f64 	%fd102, %fd66, %fd101;
	st.global.f64 	[%rd34], %fd102;
	ld.global.f64 	%fd103, [%rd34+758912];
	ld.global.nc.f64 	%fd104, [%rd37];
	ld.global.nc.f64 	%fd105, [%rd40];
	mul.f64 	%fd106, %fd104, %fd105;
	sub.f64 	%fd107, %fd77, %fd106;
	mul.f64 	%fd108, %fd107, 0d3FE999999999999A;
	sub.f64 	%fd109, %fd86, %fd72;
	mul.f64 	%fd110, %fd109, 0d3FC999999999999A;
	sub.f64 	%fd111, %fd108, %fd110;
	sub.f64 	%fd112, %fd94, %fd80;
	fma.rn.f64 	%fd113, %fd112, 0d3FA374BC6A7EF9DB, %fd111;
	ld.global.nc.f64 	%fd114, [%rd37+3794560];
	ld.global.nc.f64 	%fd115, [%rd40+3794560];
	mul.f64 	%fd116, %fd114, %fd115;
	sub.f64 	%fd117, %fd116, %fd89;
	mul.f64 	%fd118, %fd117, 0d3F6CAC083126E979;
	sub.f64 	%fd119, %fd113, %fd118;
	mul.f64 	%fd120, %fd338, %fd119;
	sub.f64 	%fd121, %fd103, %fd120;
	st.global.f64 	[%rd34+758912], %fd121;
	ld.global.f64 	%fd122, [%rd34+1517824];
	sub.f64 	%fd123, %fd86, %fd69;
	mul.f64 	%fd124, %fd123, 0d3FE999999999999A;
	sub.f64 	%fd125, %fd94, %fd106;
	mul.f64 	%fd126, %fd125, 0d3FC999999999999A;
	sub.f64 	%fd127, %fd124, %fd126;
	sub.f64 	%fd128, %fd116, %fd72;
	fma.rn.f64 	%fd129, %fd128, 0d3FA374BC6A7EF9DB, %fd127;
	ld.global.nc.f64 	%fd130, [%rd37+4553472];
	ld.global.nc.f64 	%fd131, [%rd40+4553472];
	mul.f64 	%fd132, %fd130, %fd131;
	sub.f64 	%fd133, %fd132, %fd80;
	mul.f64 	%fd134, %fd133, 0d3F6CAC083126E979;
	sub.f64 	%fd135, %fd129, %fd134;
	mul.f64 	%fd136, %fd338, %fd135;
	sub.f64 	%fd137, %fd122, %fd136;
	st.global.f64 	[%rd34+1517824], %fd137;
	ld.global.f64 	%fd138, [%rd34+2276736];
	sub.f64 	%fd139, %fd94, %fd77;
	mul.f64 	%fd140, %fd139, 0d3FE999999999999A;
	sub.f64 	%fd141, %fd116, %fd69;
	mul.f64 	%fd142, %fd141, 0d3FC999999999999A;
	sub.f64 	%fd143, %fd140, %fd142;
	sub.f64 	%fd144, %fd132, %fd106;
	fma.rn.f64 	%fd145, %fd144, 0d3FA374BC6A7EF9DB, %fd143;
	ld.global.nc.f64 	%fd146, [%rd37+5312384];
	ld.global.nc.f64 	%fd147, [%rd40+5312384];
	mul.f64 	%fd148, %fd146, %fd147;
	sub.f64 	%fd149, %fd148, %fd72;
	mul.f64 	%fd150, %fd149, 0d3F6CAC083126E979;
	sub.f64 	%fd151, %fd145, %fd150;
	mul.f64 	%fd152, %fd338, %fd151;
	sub.f64 	%fd153, %fd138, %fd152;
	st.global.f64 	[%rd34+2276736], %fd153;
	add.s64 	%rd47, %rd15, %rd19;
	add.s64 	%rd48, %rd47, %rd21;
	add.s64 	%rd49, %rd48, %rd23;
	ld.global.f64 	%fd154, [%rd49];
	add.s64 	%rd50, %rd16, %rd19;
	add.s64 	%rd51, %rd50, %rd21;
	add.s64 	%rd52, %rd51, %rd23;
	ld.global.nc.f64 	%fd155, [%rd52+758912];
	mul.f64 	%fd156, %fd155, %fd68;
	add.s64 	%rd53, %rd16, %rd28;
	add.s64 	%rd54, %rd53, %rd21;
	add.s64 	%rd55, %rd54, %rd23;
	ld.global.nc.f64 	%fd157, [%rd55];
	mul.f64 	%fd158, %fd157, %fd71;
	sub.f64 	%fd159, %fd156, %fd158;
	mul.f64 	%fd160, %fd159, 0d3FE999999999999A;
	ld.global.nc.f64 	%fd161, [%rd52+1517824];
	mul.f64 	%fd162, %fd161, %fd76;
	ld.global.nc.f64 	%fd163, [%rd52+-1517824];
	mul.f64 	%fd164, %fd163, %fd79;
	sub.f64 	%fd165, %fd162, %fd164;
	mul.f64 	%fd166, %fd165, 0d3FC999999999999A;
	sub.f64 	%fd167, %fd160, %fd166;
	ld.global.nc.f64 	%fd168, [%rd52+2276736];
	mul.f64 	%fd169, %fd168, %fd85;
	ld.global.nc.f64 	%fd170, [%rd52+-2276736];
	mul.f64 	%fd171, %fd170, %fd88;
	sub.f64 	%fd172, %fd169, %fd171;
	fma.rn.f64 	%fd173, %fd172, 0d3FA374BC6A7EF9DB, %fd167;
	ld.global.nc.f64 	%fd174, [%rd52+3035648];
	mul.f64 	%fd175, %fd174, %fd93;
	ld.global.nc.f64 	%fd176, [%rd52+-3035648];
	mul.f64 	%fd177, %fd176, %fd96;
	sub.f64 	%fd178, %fd175, %fd177;
	mul.f64 	%fd179, %fd178, 0d3F6CAC083126E979;
	sub.f64 	%fd180, %fd173, %fd179;
	mul.f64 	%fd181, %fd338, %fd180;
	sub.f64 	%fd182, %fd154, %fd181;
	st.global.f64 	[%rd49], %fd182;
	ld.global.f64 	%fd183, [%rd49+758912];
	ld.global.nc.f64 	%fd184, [%rd52];
	mul.f64 	%fd185, %fd184, %fd105;
	sub.f64 	%fd186, %fd162, %fd185;
	mul.f64 	%fd187, %fd186, 0d3FE999999999999A;
	sub.f64 	%fd188, %fd169, %fd158;
	mul.f64 	%fd189, %fd188, 0d3FC999999999999A;
	sub.f64 	%fd190, %fd187, %fd189;
	sub.f64 	%fd191, %fd175, %fd164;
	fma.rn.f64 	%fd192, %fd191, 0d3FA374BC6A7EF9DB, %fd190;
	ld.global.nc.f64 	%fd193, [%rd52+3794560];
	mul.f64 	%fd194, %fd193, %fd115;
	sub.f64 	%fd195, %fd194, %fd171;
	mul.f64 	%fd196, %fd195, 0d3F6CAC083126E979;
	sub.f64 	%fd197, %fd192, %fd196;
	mul.f64 	%fd198, %fd338, %fd197;
	sub.f64 	%fd199, %fd183, %fd198;
	st.global.f64 	[%rd49+758912], %fd199;
	ld.global.f64 	%fd200, [%rd49+1517824];
	sub.f64 	%fd201, %fd169, %fd156;
	mul.f64 	%fd202, %fd201, 0d3FE999999999999A;
	sub.f64 	%fd203, %fd175, %fd185;
	mul.f64 	%fd204, %fd203, 0d3FC999999999999A;
	sub.f64 	%fd205, %fd202, %fd204;
	sub.f64 	%fd206, %fd194, %fd158;
	fma.rn.f64 	%fd207, %fd206, 0d3FA374BC6A7EF9DB, %fd205;
	ld.global.nc.f64 	%fd208, [%rd52+4553472];
	mul.f64 	%fd209, %fd208, %fd131;
	sub.f64 	%fd210, %fd209, %fd164;
	mul.f64 	%fd211, %fd210, 0d3F6CAC083126E979;
	sub.f64 	%fd212, %fd207, %fd211;
	mul.f64 	%fd213, %fd338, %fd212;
	sub.f64 	%fd214, %fd200, %fd213;
	st.global.f64 	[%rd49+1517824], %fd214;
	ld.global.f64 	%fd215, [%rd49+2276736];
	sub.f64 	%fd216, %fd175, %fd162;
	mul.f64 	%fd217, %fd216, 0d3FE999999999999A;
	sub.f64 	%fd218, %fd194, %fd156;
	mul.f64 	%fd219, %fd218, 0d3FC999999999999A;
	sub.f64 	%fd220, %fd217, %fd219;
	sub.f64 	%fd221, %fd209, %fd185;
	fma.rn.f64 	%fd222, %fd221, 0d3FA374BC6A7EF9DB, %fd220;
	ld.global.nc.f64 	%fd223, [%rd52+5312384];
	mul.f64 	%fd224, %fd223, %fd147;
	sub.f64 	%fd225, %fd224, %fd158;
	mul.f64 	%fd226, %fd225, 0d3F6CAC083126E979;
	sub.f64 	%fd227, %fd222, %fd226;
	mul.f64 	%fd228, %fd338, %fd227;
	sub.f64 	%fd229, %fd215, %fd228;
	st.global.f64 	[%rd49+2276736], %fd229;
	add.s64 	%rd56, %rd17, %rd19;
	add.s64 	%rd57, %rd56, %rd21;
	add.s64 	%rd58, %rd57, %rd23;
	ld.global.f64 	%fd230, [%rd58];
	mul.f64 	%fd231, %fd3, %fd68;
	mul.f64 	%fd232, %fd4, %fd71;
	sub.f64 	%fd233, %fd231, %fd232;
	add.s64 	%rd59, %rd18, %rd19;
	add.s64 	%rd60, %rd59, %rd21;
	add.s64 	%rd61, %rd60, %rd23;
	ld.global.nc.f64 	%fd234, [%rd61+758912];
	add.s64 	%rd62, %rd18, %rd28;
	add.s64 	%rd63, %rd62, %rd21;
	add.s64 	%rd64, %rd63, %rd23;
	ld.global.nc.f64 	%fd235, [%rd64];
	sub.f64 	%fd236, %fd234, %fd235;
	add.f64 	%fd237, %fd233, %fd236;
	mul.f64 	%fd238, %fd237, 0d3FE999999999999A;
	mul.f64 	%fd239, %fd7, %fd76;
	mul.f64 	%fd240, %fd8, %fd79;
	sub.f64 	%fd241, %fd239, %fd240;
	ld.global.nc.f64 	%fd242, [%rd61+1517824];
	ld.global.nc.f64 	%fd243, [%rd61+-1517824];
	sub.f64 	%fd244, %fd242, %fd243;
	add.f64 	%fd245, %fd241, %fd244;
	mul.f64 	%fd246, %fd245, 0d3FC999999999999A;
	sub.f64 	%fd247, %fd238, %fd246;
	mul.f64 	%fd248, %fd12, %fd85;
	mul.f64 	%fd249, %fd13, %fd88;
	sub.f64 	%fd250, %fd248, %fd249;
	ld.global.nc.f64 	%fd251, [%rd61+2276736];
	ld.global.nc.f64 	%fd252, [%rd61+-2276736];
	sub.f64 	%fd253, %fd251, %fd252;
	add.f64 	%fd254, %fd250, %fd253;
	fma.rn.f64 	%fd255, %fd254, 0d3FA374BC6A7EF9DB, %fd247;
	mul.f64 	%fd256, %fd16, %fd93;
	mul.f64 	%fd257, %fd17, %fd96;
	sub.f64 	%fd258, %fd256, %fd257;
	ld.global.nc.f64 	%fd259, [%rd61+3035648];
	ld.global.nc.f64 	%fd260, [%rd61+-3035648];
	sub.f64 	%fd261, %fd259, %fd260;
	add.f64 	%fd262, %fd258, %fd261;
	mul.f64 	%fd263, %fd262, 0d3F6CAC083126E979;
	sub.f64 	%fd264, %fd255, %fd263;
	mul.f64 	%fd265, %fd338, %fd264;
	sub.f64 	%fd266, %fd230, %fd265;
	st.global.f64 	[%rd58], %fd266;
	ld.global.f64 	%fd267, [%rd58+758912];
	mul.f64 	%fd268, %fd24, %fd105;
	sub.f64 	%fd269, %fd239, %fd268;
	ld.global.nc.f64 	%fd270, [%rd61];
	sub.f64 	%fd271, %fd242, %fd270;
	add.f64 	%fd272, %fd269, %fd271;
	mul.f64 	%fd273, %fd272, 0d3FE999999999999A;
	sub.f64 	%fd274, %fd248, %fd232;
	sub.f64 	%fd275, %fd251, %fd235;
	add.f64 	%fd276, %fd274, %fd275;
	mul.f64 	%fd277, %fd276, 0d3FC999999999999A;
	sub.f64 	%fd278, %fd273, %fd277;
	sub.f64 	%fd279, %fd256, %fd240;
	sub.f64 	%fd280, %fd259, %fd243;
	add.f64 	%fd281, %fd279, %fd280;
	fma.rn.f64 	%fd282, %fd281, 0d3FA374BC6A7EF9DB, %fd278;
	mul.f64 	%fd283, %fd32, %fd115;
	sub.f64 	%fd284, %fd283, %fd249;
	ld.global.nc.f64 	%fd285, [%rd61+3794560];
	sub.f64 	%fd286, %fd285, %fd252;
	add.f64 	%fd287, %fd284, %fd286;
	mul.f64 	%fd288, %fd287, 0d3F6CAC083126E979;
	sub.f64 	%fd289, %fd282, %fd288;
	mul.f64 	%fd290, %fd338, %fd289;
	sub.f64 	%fd291, %fd267, %fd290;
	st.global.f64 	[%rd58+758912], %fd291;
	ld.global.f64 	%fd292, [%rd58+1517824];
	sub.f64 	%fd293, %fd248, %fd231;
	sub.f64 	%fd294, %fd251, %fd234;
	add.f64 	%fd295, %fd293, %fd294;
	mul.f64 	%fd296, %fd295, 0d3FE999999999999A;
	sub.f64 	%fd297, %fd256, %fd268;
	sub.f64 	%fd298, %fd259, %fd270;
	add.f64 	%fd299, %fd297, %fd298;
	mul.f64 	%fd300, %fd299, 0d3FC999999999999A;
	sub.f64 	%fd301, %fd296, %fd300;
	sub.f64 	%fd302, %fd283, %fd232;
	sub.f64 	%fd303, %fd285, %fd235;
	add.f64 	%fd304, %fd302, %fd303;
	fma.rn.f64 	%fd305, %fd304, 0d3FA374BC6A7EF9DB, %fd301;
	mul.f64 	%fd306, %fd46, %fd131;
	sub.f64 	%fd307, %fd306, %fd240;
	ld.global.nc.f64 	%fd308, [%rd61+4553472];
	sub.f64 	%fd309, %fd308, %fd243;
	add.f64 	%fd310, %fd307, %fd309;
	mul.f64 	%fd311, %fd310, 0d3F6CAC083126E979;
	sub.f64 	%fd312, %fd305, %fd311;
	mul.f64 	%fd313, %fd338, %fd312;
	sub.f64 	%fd314, %fd292, %fd313;
	st.global.f64 	[%rd58+1517824], %fd314;
	ld.global.f64 	%fd315, [%rd58+2276736];
	sub.f64 	%fd316, %fd256, %fd239;
	sub.f64 	%fd317, %fd259, %fd242;
	add.f64 	%fd318, %fd316, %fd317;
	mul.f64 	%fd319, %fd318, 0d3FE999999999999A;
	sub.f64 	%fd320, %fd283, %fd231;
	sub.f64 	%fd321, %fd285, %fd234;
	add.f64 	%fd322, %fd320, %fd321;
	mul.f64 	%fd323, %fd322, 0d3FC999999999999A;
	sub.f64 	%fd324, %fd319, %fd323;
	sub.f64 	%fd325, %fd306, %fd268;
	sub.f64 	%fd326, %fd308, %fd270;
	add.f64 	%fd327, %fd325, %fd326;
	fma.rn.f64 	%fd328, %fd327, 0d3FA374BC6A7EF9DB, %fd324;
	mul.f64 	%fd329, %fd60, %fd147;
	sub.f64 	%fd330, %fd329, %fd232;
	ld.global.nc.f64 	%fd331, [%rd61+5312384];
	sub.f64 	%fd332, %fd331, %fd235;
	add.f64 	%fd333, %fd330, %fd332;
	mul.f64 	%fd334, %fd333, 0d3F6CAC083126E979;
	sub.f64 	%fd335, %fd328, %fd334;
	mul.f64 	%fd336, %fd338, %fd335;
	sub.f64 	%fd337, %fd315, %fd336;
	st.global.f64 	[%rd58+2276736], %fd337;
$L__BB1_2:
	ret;

}
	// .globl	_Z9hypterm_2PdS_S_S_S_S_dddiii
.visible .entry _Z9hypterm_2PdS_S_S_S_S_dddiii(
	.param .u64 .ptr .align 1 _Z9hypterm_2PdS_S_S_S_S_dddiii_param_0,
	.param .u64 .ptr .align 1 _Z9hypterm_2PdS_S_S_S_S_dddiii_param_1,
	.param .u64 .ptr .align 1 _Z9hypterm_2PdS_S_S_S_S_dddiii_param_2,
	.param .u64 .ptr .align 1 _Z9hypterm_2PdS_S_S_S_S_dddiii_param_3,
	.param .u64 .ptr .align 1 _Z9hypterm_2PdS_S_S_S_S_dddiii_param_4,
	.param .u64 .ptr .align 1 _Z9hypterm_2PdS_S_S_S_S_dddiii_param_5,
	.param .f64 _Z9hypterm_2PdS_S_S_S_S_dddiii_param_6,
	.param .f64 _Z9hypterm_2PdS_S_S_S_S_dddiii_param_7,
	.param .f64 _Z9hypterm_2PdS_S_S_S_S_dddiii_param_8,
	.param .u32 _Z9hypterm_2PdS_S_S_S_S_dddiii_param_9,
	.param .u32 _Z9hypterm_2PdS_S_S_S_S_dddiii_param_10,
	.param .u32 _Z9hypterm_2PdS_S_S_S_S_dddiii_param_11
)
{
	.reg .pred 	%p<4>;
	.reg .b32 	%r<32>;
	.reg .b64 	%rd<100>;
	.reg .b64 	%fd<332>;

	ld.param.u64 	%rd2, [_Z9hypterm_2PdS_S_S_S_S_dddiii_param_1];
	ld.param.u64 	%rd4, [_Z9hypterm_2PdS_S_S_S_S_dddiii_param_3];
	ld.param.u64 	%rd5, [_Z9hypterm_2PdS_S_S_S_S_dddiii_param_4];
	ld.param.u64 	%rd6, [_Z9hypterm_2PdS_S_S_S_S_dddiii_param_5];
	ld.param.f64 	%fd1, [_Z9hypterm_2PdS_S_S_S_S_dddiii_param_6];
	ld.param.f64 	%fd2, [_Z9hypterm_2PdS_S_S_S_S_dddiii_param_7];
	ld.param.f64 	%fd3, [_Z9hypterm_2PdS_S_S_S_S_dddiii_param_8];
	ld.param.u32 	%r4, [_Z9hypterm_2PdS_S_S_S_S_dddiii_param_11];
	mov.u32 	%r5, %ntid.x;
	mov.u32 	%r6, %ctaid.x;
	mov.u32 	%r7, %tid.x;
	mad.lo.s32 	%r1, %r6, %r5, %r7;
	mov.u32 	%r8, %ntid.y;
	mov.u32 	%r9, %ctaid.y;
	mov.u32 	%r10, %tid.y;
	mad.lo.s32 	%r2, %r9, %r8, %r10;
	mov.u32 	%r11, %ntid.z;
	mov.u32 	%r12, %ctaid.z;
	mul.lo.s32 	%r13, %r11, %r12;
	shl.b32 	%r14, %r13, 1;
	mov.u32 	%r15, %tid.z;
	shl.b32 	%r16, %r15, 1;
	add.s32 	%r3, %r14, %r16;
	min.u32 	%r17, %r1, %r2;
	min.u32 	%r18, %r17, %r3;
	setp.lt.u32 	%p1, %r18, 4;
	add.s32 	%r19, %r4, -5;
	max.s32 	%r20, %r1, %r2;
	max.s32 	%r21, %r20, %r3;
	setp.gt.s32 	%p2, %r21, %r19;
	or.pred  	%p3, %p2, %p1;
	@%p3 bra 	$L__BB2_2;
	ld.param.u64 	%rd99, [_Z9hypterm_2PdS_S_S_S_S_dddiii_param_2];
	ld.param.u64 	%rd98, [_Z9hypterm_2PdS_S_S_S_S_dddiii_param_0];
	cvta.to.global.u64 	%rd7, %rd2;
	cvta.to.global.u64 	%rd8, %rd6;
	cvta.to.global.u64 	%rd9, %rd99;
	cvta.to.global.u64 	%rd10, %rd98;
	cvta.to.global.u64 	%rd11, %rd4;
	cvta.to.global.u64 	%rd12, %rd5;
	mul.wide.u32 	%rd13, %r3, 758912;
	add.s64 	%rd14, %rd7, %rd13;
	mul.wide.u32 	%rd15, %r2, 2464;
	add.s64 	%rd16, %rd14, %rd15;
	mul.wide.u32 	%rd17, %r1, 8;
	add.s64 	%rd18, %rd16, %rd17;
	ld.global.nc.f64 	%fd4, [%rd18+8];
	add.s64 	%rd19, %rd9, %rd13;
	add.s64 	%rd20, %rd19, %rd15;
	add.s64 	%rd21, %rd20, %rd17;
	ld.global.nc.f64 	%fd5, [%rd21+8];
	mul.f64 	%fd6, %fd4, %fd5;
	add.s32 	%r22, %r1, -1;
	mul.wide.u32 	%rd22, %r22, 8;
	add.s64 	%rd23, %rd16, %rd22;
	ld.global.nc.f64 	%fd7, [%rd23];
	add.s64 	%rd24, %rd20, %rd22;
	ld.global.nc.f64 	%fd8, [%rd24];
	mul.f64 	%fd9, %fd7, %fd8;
	sub.f64 	%fd10, %fd6, %fd9;
	add.s64 	%rd25, %rd8, %rd13;
	add.s64 	%rd26, %rd25, %rd15;
	add.s64 	%rd27, %rd26, %rd17;
	ld.global.nc.f64 	%fd11, [%rd27+8];
	mul.f64 	%fd12, %fd11, %fd5;
	add.s64 	%rd28, %rd26, %rd22;
	ld.global.nc.f64 	%fd13, [%rd28];
	mul.f64 	%fd14, %fd13, %fd8;
	sub.f64 	%fd15, %fd12, %fd14;
	add.f64 	%fd16, %fd10, %fd15;
	mul.f64 	%fd17, %fd16, 0d3FE999999999999A;
	ld.global.nc.f64 	%fd18, [%rd18+16];
	ld.global.nc.f64 	%fd19, [%rd21+16];
	mul.f64 	%fd20, %fd18, %fd19;
	add.s32 	%r23, %r1, -2;
	mul.wide.u32 	%rd29, %r23, 8;
	add.s64 	%rd30, %rd16, %rd29;
	ld.global.nc.f64 	%fd21, [%rd30];
	add.s64 	%rd31, %rd20, %rd29;
	ld.global.nc.f64 	%fd22, [%rd31];
	mul.f64 	%fd23, %fd21, %fd22;
	sub.f64 	%fd24, %fd20, %fd23;
	ld.global.nc.f64 	%fd25, [%rd27+16];
	mul.f64 	%fd26, %fd25, %fd19;
	add.s64 	%rd32, %rd26, %rd29;
	ld.global.nc.f64 	%fd27, [%rd32];
	mul.f64 	%fd28, %fd27, %fd22;
	sub.f64 	%fd29, %fd26, %fd28;
	add.f64 	%fd30, %fd24, %fd29;
	mul.f64 	%fd31, %fd30, 0d3FC999999999999A;
	sub.f64 	%fd32, %fd17, %fd31;
	ld.global.nc.f64 	%fd33, [%rd18+24];
	ld.global.nc.f64 	%fd34, [%rd21+24];
	mul.f64 	%fd35, %fd33, %fd34;
	add.s32 	%r24, %r1, -3;
	mul.wide.u32 	%rd33, %r24, 8;
	add.s64 	%rd34, %rd16, %rd33;
	ld.global.nc.f64 	%fd36, [%rd34];
	add.s64 	%rd35, %rd20, %rd33;
	ld.global.nc.f64 	%fd37, [%rd35];
	mul.f64 	%fd38, %fd36, %fd37;
	sub.f64 	%fd39, %fd35, %fd38;
	ld.global.nc.f64 	%fd40, [%rd27+24];
	mul.f64 	%fd41, %fd40, %fd34;
	add.s64 	%rd36, %rd26, %rd33;
	ld.global.nc.f64 	%fd42, [%rd36];
	mul.f64 	%fd43, %fd42, %fd37;
	sub.f64 	%fd44, %fd41, %fd43;
	add.f64 	%fd45, %fd39, %fd44;
	fma.rn.f64 	%fd46, %fd45, 0d3FA374BC6A7EF9DB, %fd32;
	ld.global.nc.f64 	%fd47, [%rd18+32];
	ld.global.nc.f64 	%fd48, [%rd21+32];
	mul.f64 	%fd49, %fd47, %fd48;
	add.s32 	%r25, %r1, -4;
	mul.wide.u32 	%rd37, %r25, 8;
	add.s64 	%rd38, %rd16, %rd37;
	ld.global.nc.f64 	%fd50, [%rd38];
	add.s64 	%rd39, %rd20, %rd37;
	ld.global.nc.f64 	%fd51, [%rd39];
	mul.f64 	%fd52, %fd50, %fd51;
	sub.f64 	%fd53, %fd49, %fd52;
	ld.global.nc.f64 	%fd54, [%rd27+32];
	mul.f64 	%fd55, %fd54, %fd48;
	add.s64 	%rd40, %rd26, %rd37;
	ld.global.nc.f64 	%fd56, [%rd40];
	mul.f64 	%fd57, %fd56, %fd51;
	sub.f64 	%fd58, %fd55, %fd57;
	add.f64 	%fd59, %fd53, %fd58;
	mul.f64 	%fd60, %fd59, 0d3F6CAC083126E979;
	sub.f64 	%fd61, %fd46, %fd60;
	mul.f64 	%fd62, %fd1, %fd61;
	add.s64 	%rd41, %rd10, %rd13;
	add.s64 	%rd42, %rd41, %rd15;
	add.s64 	%rd43, %rd42, %rd17;
	ld.global.nc.f64 	%fd63, [%rd18+758920];
	ld.global.nc.f64 	%fd64, [%rd21+758920];
	mul.f64 	%fd65, %fd63, %fd64;
	ld.global.nc.f64 	%fd66, [%rd23+758912];
	ld.global.nc.f64 	%fd67, [%rd24+758912];
	mul.f64 	%fd68, %fd66, %fd67;
	sub.f64 	%fd69, %fd65, %fd68;
	ld.global.nc.f64 	%fd70, [%rd27+758920];
	mul.f64 	%fd71, %fd70, %fd64;
	ld.global.nc.f64 	%fd72, [%rd28+758912];
	mul.f64 	%fd73, %fd72, %fd67;
	sub.f64 	%fd74, %fd71, %fd73;
	add.f64 	%fd75, %fd69, %fd74;
	mul.f64 	%fd76, %fd75, 0d3FE999999999999A;
	ld.global.nc.f64 	%fd77, [%rd18+758928];
	ld.global.nc.f64 	%fd78, [%rd21+758928];
	mul.f64 	%fd79, %fd77, %fd78;
	ld.global.nc.f64 	%fd80, [%rd30+758912];
	ld.global.nc.f64 	%fd81, [%rd31+758912];
	mul.f64 	%fd82, %fd80, %fd81;
	sub.f64 	%fd83, %fd79, %fd82;
	ld.global.nc.f64 	%fd84, [%rd27+758928];
	mul.f64 	%fd85, %fd84, %fd78;
	ld.global.nc.f64 	%fd86, [%rd32+758912];
	mul.f64 	%fd87, %fd86, %fd81;
	sub.f64 	%fd88, %fd85, %fd87;
	add.f64 	%fd89, %fd83, %fd88;
	mul.f64 	%fd90, %fd89, 0d3FC999999999999A;
	sub.f64 	%fd91, %fd76, %fd90;
	ld.global.nc.f64 	%fd92, [%rd18+758936];
	ld.global.nc.f64 	%fd93, [%rd21+758936];
	mul.f64 	%fd94, %fd92, %fd93;
	ld.global.nc.f64 	%fd95, [%rd34+758912];
	ld.global.nc.f64 	%fd96, [%rd35+758912];
	mul.f64 	%fd97, %fd95, %fd96;
	sub.f64 	%fd98, %fd94, %fd97;
	ld.global.nc.f64 	%fd99, [%rd27+758936];
	mul.f64 	%fd100, %fd99, %fd93;
	ld.global.nc.f64 	%fd101, [%rd36+758912];
	mul.f64 	%fd102, %fd101, %fd96;
	sub.f64 	%fd103, %fd100, %fd102;
	add.f64 	%fd104, %fd98, %fd103;
	fma.rn.f64 	%fd105, %fd104, 0d3FA374BC6A7EF9DB, %fd91;
	ld.global.nc.f64 	%fd106, [%rd18+758944];
	ld.global.nc.f64 	%fd107, [%rd21+758944];
	mul.f64 	%fd108, %fd106, %fd107;
	ld.global.nc.f64 	%fd109, [%rd38+758912];
	ld.global.nc.f64 	%fd110, [%rd39+758912];
	mul.f64 	%fd111, %fd109, %fd110;
	sub.f64 	%fd112, %fd108, %fd111;
	ld.global.nc.f64 	%fd113, [%rd27+758944];
	mul.f64 	%fd114, %fd113, %fd107;
	ld.global.nc.f64 	%fd115, [%rd40+758912];
	mul.f64 	%fd116, %fd115, %fd110;
	sub.f64 	%fd117, %fd114, %fd116;
	add.f64 	%fd118, %fd112, %fd117;
	mul.f64 	%fd119, %fd118, 0d3F6CAC083126E979;
	sub.f64 	%fd120, %fd105, %fd119;
	mul.f64 	%fd121, %fd1, %fd120;
	ld.global.nc.f64 	%fd122, [%rd18+2464];
	add.s64 	%rd44, %rd11, %rd13;
	add.s64 	%rd45, %rd44, %rd15;
	add.s64 	%rd46, %rd45, %rd17;
	ld.global.nc.f64 	%fd123, [%rd46+2464];
	mul.f64 	%fd124, %fd122, %fd123;
	add.s32 	%r26, %r2, -1;
	mul.wide.u32 	%rd47, %r26, 2464;
	add.s64 	%rd48, %rd14, %rd47;
	add.s64 	%rd49, %rd48, %rd17;
	ld.global.nc.f64 	%fd125, [%rd49];
	add.s64 	%rd50, %rd44, %rd47;
	add.s64 	%rd51, %rd50, %rd17;
	ld.global.nc.f64 	%fd126, [%rd51];
	mul.f64 	%fd127, %fd125, %fd126;
	sub.f64 	%fd128, %fd124, %fd127;
	ld.global.nc.f64 	%fd129, [%rd27+2464];
	mul.f64 	%fd130, %fd129, %fd123;
	add.s64 	%rd52, %rd25, %rd47;
	add.s64 	%rd53, %rd52, %rd17;
	ld.global.nc.f64 	%fd131, [%rd53];
	mul.f64 	%fd132, %fd131, %fd126;
	sub.f64 	%fd133, %fd130, %fd132;
	add.f64 	%fd134, %fd128, %fd133;
	mul.f64 	%fd135, %fd134, 0d3FE999999999999A;
	ld.global.nc.f64 	%fd136, [%rd18+4928];
	ld.global.nc.f64 	%fd137, [%rd46+4928];
	mul.f64 	%fd138, %fd136, %fd137;
	add.s32 	%r27, %r2, -2;
	mul.wide.u32 	%rd54, %r27, 2464;
	add.s64 	%rd55, %rd14, %rd54;
	add.s64 	%rd56, %rd55, %rd17;
	ld.global.nc.f64 	%fd139, [%rd56];
	add.s64 	%rd57, %rd44, %rd54;
	add.s64 	%rd58, %rd57, %rd17;
	ld.global.nc.f64 	%fd140, [%rd58];
	mul.f64 	%fd141, %fd139, %fd140;
	sub.f64 	%fd142, %fd138, %fd141;
	ld.global.nc.f64 	%fd143, [%rd27+4928];
	mul.f64 	%fd144, %fd143, %fd137;
	add.s64 	%rd59, %rd25, %rd54;
	add.s64 	%rd60, %rd59, %rd17;
	ld.global.nc.f64 	%fd145, [%rd60];
	mul.f64 	%fd146, %fd145, %fd140;
	sub.f64 	%fd147, %fd144, %fd146;
	add.f64 	%fd148, %fd142, %fd147;
	mul.f64 	%fd149, %fd148, 0d3FC999999999999A;
	sub.f64 	%fd150, %fd135, %fd149;
	ld.global.nc.f64 	%fd151, [%rd18+7392];
	ld.global.nc.f64 	%fd152, [%rd46+7392];
	mul.f64 	%fd153, %fd151, %fd152;
	add.s32 	%r28, %r2, -3;
	mul.wide.u32 	%rd61, %r28, 2464;
	add.s64 	%rd62, %rd14, %rd61;
	add.s64 	%rd63, %rd62, %rd17;
	ld.global.nc.f64 	%fd154, [%rd63];
	add.s64 	%rd64, %rd44, %rd61;
	add.s64 	%rd65, %rd64, %rd17;
	ld.global.nc.f64 	%fd155, [%rd65];
	mul.f64 	%fd156, %fd154, %fd155;
	sub.f64 	%fd157, %fd153, %fd156;
	ld.global.nc.f64 	%fd158, [%rd27+7392];
	mul.f64 	%fd159, %fd158, %fd152;
	add.s64 	%rd66, %rd25, %rd61;
	add.s64 	%rd67, %rd66, %rd17;
	ld.global.nc.f64 	%fd160, [%rd67];
	mul.f64 	%fd161, %fd160, %fd155;
	sub.f64 	%fd162, %fd159, %fd161;
	add.f64 	%fd163, %fd157, %fd162;
	fma.rn.f64 	%fd164, %fd163, 0d3FA374BC6A7EF9DB, %fd150;
	ld.global.nc.f64 	%fd165, [%rd18+9856];
	ld.global.nc.f64 	%fd166, [%rd46+9856];
	mul.f64 	%fd167, %fd165, %fd166;
	add.s32 	%r29, %r2, -4;
	mul.wide.u32 	%rd68, %r29, 2464;
	add.s64 	%rd69, %rd14, %rd68;
	add.s64 	%rd70, %rd69, %rd17;
	ld.global.nc.f64 	%fd168, [%rd70];
	add.s64 	%rd71, %rd44, %rd68;
	add.s64 	%rd72, %rd71, %rd17;
	ld.global.nc.f64 	%fd169, [%rd72];
	mul.f64 	%fd170, %fd168, %fd169;
	sub.f64 	%fd171, %fd167, %fd170;
	ld.global.nc.f64 	%fd172, [%rd27+9856];
	mul.f64 	%fd173, %fd172, %fd166;
	add.s64 	%rd73, %rd25, %rd68;
	add.s64 	%rd74, %rd73, %rd17;
	ld.global.nc.f64 	%fd174, [%rd74];
	mul.f64 	%fd175, %fd174, %fd169;
	sub.f64 	%fd176, %fd173, %fd175;
	add.f64 	%fd177, %fd171, %fd176;
	mul.f64 	%fd178, %fd177, 0d3F6CAC083126E979;
	sub.f64 	%fd179, %fd164, %fd178;
	mul.f64 	%fd180, %fd2, %fd179;
	sub.f64 	%fd181, %fd62, %fd180;
	ld.global.nc.f64 	%fd182, [%rd18+761376];
	ld.global.nc.f64 	%fd183, [%rd46+761376];
	mul.f64 	%fd184, %fd182, %fd183;
	ld.global.nc.f64 	%fd185, [%rd49+758912];
	ld.global.nc.f64 	%fd186, [%rd51+758912];
	mul.f64 	%fd187, %fd185, %fd186;
	sub.f64 	%fd188, %fd184, %fd187;
	ld.global.nc.f64 	%fd189, [%rd27+761376];
	mul.f64 	%fd190, %fd189, %fd183;
	ld.global.nc.f64 	%fd191, [%rd53+758912];
	mul.f64 	%fd192, %fd191, %fd186;
	sub.f64 	%fd193, %fd190, %fd192;
	add.f64 	%fd194, %fd188, %fd193;
	mul.f64 	%fd195, %fd194, 0d3FE999999999999A;
	ld.global.nc.f64 	%fd196, [%rd18+763840];
	ld.global.nc.f64 	%fd197, [%rd46+763840];
	mul.f64 	%fd198, %fd196, %fd197;
	ld.global.nc.f64 	%fd199, [%rd56+758912];
	ld.global.nc.f64 	%fd200, [%rd58+758912];
	mul.f64 	%fd201, %fd199, %fd200;
	sub.f64 	%fd202, %fd198, %fd201;
	ld.global.nc.f64 	%fd203, [%rd27+763840];
	mul.f64 	%fd204, %fd203, %fd197;
	ld.global.nc.f64 	%fd205, [%rd60+758912];
	mul.f64 	%fd206, %fd205, %fd200;
	sub.f64 	%fd207, %fd204, %fd206;
	add.f64 	%fd208, %fd202, %fd207;
	mul.f64 	%fd209, %fd208, 0d3FC999999999999A;
	sub.f64 	%fd210, %fd195, %fd209;
	ld.global.nc.f64 	%fd211, [%rd18+766304];
	ld.global.nc.f64 	%fd212, [%rd46+766304];
	mul.f64 	%fd213, %fd211, %fd212;
	ld.global.nc.f64 	%fd214, [%rd63+758912];
	ld.global.nc.f64 	%fd215, [%rd65+758912];
	mul.f64 	%fd216, %fd214, %fd215;
	sub.f64 	%fd217, %fd213, %fd216;
	ld.global.nc.f64 	%fd218, [%rd27+766304];
	mul.f64 	%fd219, %fd218, %fd212;
	ld.global.nc.f64 	%fd220, [%rd67+758912];
	mul.f64 	%fd221, %fd220, %fd215;
	sub.f64 	%fd222, %fd219, %fd221;
	add.f64 	%fd223, %fd217, %fd222;
	fma.rn.f64 	%fd224, %fd223, 0d3FA374BC6A7EF9DB, %fd210;
	ld.global.nc.f64 	%fd225, [%rd18+768768];
	ld.global.nc.f64 	%fd226, [%rd46+768768];
	mul.f64 	%fd227, %fd225, %fd226;
	ld.global.nc.f64 	%fd228, [%rd70+758912];
	ld.global.nc.f64 	%fd229, [%rd72+758912];
	mul.f64 	%fd230, %fd228, %fd229;
	sub.f64 	%fd231, %fd227, %fd230;
	ld.global.nc.f64 	%fd232, [%rd27+768768];
	mul.f64 	%fd233, %fd232, %fd226;
	ld.global.nc.f64 	%fd234, [%rd74+758912];
	mul.f64 	%fd235, %fd234, %fd229;
	sub.f64 	%fd236, %fd233, %fd235;
	add.f64 	%fd237, %fd231, %fd236;
	mul.f64 	%fd238, %fd237, 0d3F6CAC083126E979;
	sub.f64 	%fd239, %fd224, %fd238;
	mul.f64 	%fd240, %fd2, %fd239;
	sub.f64 	%fd241, %fd121, %fd240;
	ld.global.nc.f64 	%fd242, [%rd18+758912];
	add.s64 	%rd75, %rd12, %rd13;
	add.s64 	%rd76, %rd75, %rd15;
	add.s64 	%rd77, %rd76, %rd17;
	ld.global.nc.f64 	%fd243, [%rd77+758912];
	mul.f64 	%fd244, %fd242, %fd243;
	add.s32 	%r30, %r3, -1;
	mul.wide.u32 	%rd78, %r30, 758912;
	add.s64 	%rd79, %rd7, %rd78;
	add.s64 	%rd80, %rd79, %rd15;
	add.s64 	%rd81, %rd80, %rd17;
	ld.global.nc.f64 	%fd245, [%rd81];
	add.s64 	%rd82, %rd12, %rd78;
	add.s64 	%rd83, %rd82, %rd15;
	add.s64 	%rd84, %rd83, %rd17;
	ld.global.nc.f64 	%fd246, [%rd84];
	mul.f64 	%fd247, %fd245, %fd246;
	sub.f64 	%fd248, %fd244, %fd247;
	ld.global.nc.f64 	%fd249, [%rd27+758912];
	mul.f64 	%fd250, %fd249, %fd243;
	add.s64 	%rd85, %rd8, %rd78;
	add.s64 	%rd86, %rd85, %rd15;
	add.s64 	%rd87, %rd86, %rd17;
	ld.global.nc.f64 	%fd251, [%rd87];
	mul.f64 	%fd252, %fd251, %fd246;
	sub.f64 	%fd253, %fd250, %fd252;
	add.f64 	%fd254, %fd248, %fd253;
	mul.f64 	%fd255, %fd254, 0d3FE999999999999A;
	ld.global.nc.f64 	%fd256, [%rd18+1517824];
	ld.global.nc.f64 	%fd257, [%rd77+1517824];
	mul.f64 	%fd258, %fd256, %fd257;
	ld.global.nc.f64 	%fd259, [%rd81+-758912];
	ld.global.nc.f64 	%fd260, [%rd84+-758912];
	mul.f64 	%fd261, %fd259, %fd260;
	sub.f64 	%fd262, %fd258, %fd261;
	ld.global.nc.f64 	%fd263, [%rd27+1517824];
	mul.f64 	%fd264, %fd263, %fd257;
	ld.global.nc.f64 	%fd265, [%rd87+-758912];
	mul.f64 	%fd266, %fd265, %fd260;
	sub.f64 	%fd267, %fd264, %fd266;
	add.f64 	%fd268, %fd262, %fd267;
	mul.f64 	%fd269, %fd268, 0d3FC999999999999A;
	sub.f64 	%fd270, %fd255, %fd269;
	ld.global.nc.f64 	%fd271, [%rd18+2276736];
	ld.global.nc.f64 	%fd272, [%rd77+2276736];
	mul.f64 	%fd273, %fd271, %fd272;
	add.s32 	%r31, %r3, -3;
	mul.wide.u32 	%rd88, %r31, 758912;
	add.s64 	%rd89, %rd7, %rd88;
	add.s64 	%rd90, %rd89, %rd15;
	add.s64 	%rd91, %rd90, %rd17;
	ld.global.nc.f64 	%fd274, [%rd91];
	add.s64 	%rd92, %rd12, %rd88;
	add.s64 	%rd93, %rd92, %rd15;
	add.s64 	%rd94, %rd93, %rd17;
	ld.global.nc.f64 	%fd275, [%rd94];
	mul.f64 	%fd276, %fd274, %fd275;
	sub.f64 	%fd277, %fd273, %fd276;
	ld.global.nc.f64 	%fd278, [%rd27+2276736];
	mul.f64 	%fd279, %fd278, %fd272;
	add.s64 	%rd95, %rd8, %rd88;
	add.s64 	%rd96, %rd95, %rd15;
	add.s64 	%rd97, %rd96, %rd17;
	ld.global.nc.f64 	%fd280, [%rd97];
	mul.f64 	%fd281, %fd280, %fd275;
	sub.f64 	%fd282, %fd279, %fd281;
	add.f64 	%fd283, %fd277, %fd282;
	fma.rn.f64 	%fd284, %fd283, 0d3FA374BC6A7EF9DB, %fd270;
	ld.global.nc.f64 	%fd285, [%rd18+3035648];
	ld.global.nc.f64 	%fd286, [%rd77+3035648];
	mul.f64 	%fd287, %fd285, %fd286;
	ld.global.nc.f64 	%fd288, [%rd91+-758912];
	ld.global.nc.f64 	%fd289, [%rd94+-758912];
	mul.f64 	%fd290, %fd288, %fd289;
	sub.f64 	%fd291, %fd287, %fd290;
	ld.global.nc.f64 	%fd292, [%rd27+3035648];
	mul.f64 	%fd293, %fd292, %fd286;
	ld.global.nc.f64 	%fd294, [%rd97+-758912];
	mul.f64 	%fd295, %fd294, %fd289;
	sub.f64 	%fd296, %fd293, %fd295;
	add.f64 	%fd297, %fd291, %fd296;
	mul.f64 	%fd298, %fd297, 0d3F6CAC083126E979;
	sub.f64 	%fd299, %fd284, %fd298;
	mul.f64 	%fd300, %fd3, %fd299;
	sub.f64 	%fd301, %fd181, %fd300;
	st.global.f64 	[%rd43], %fd301;
	ld.global.nc.f64 	%fd302, [%rd18];
	ld.global.nc.f64 	%fd303, [%rd77];
	mul.f64 	%fd304, %fd302, %fd303;
	sub.f64 	%fd305, %fd258, %fd304;
	ld.global.nc.f64 	%fd306, [%rd27];
	mul.f64 	%fd307, %fd306, %fd303;
	sub.f64 	%fd308, %fd264, %fd307;
	add.f64 	%fd309, %fd305, %fd308;
	mul.f64 	%fd310, %fd309, 0d3FE999999999999A;
	sub.f64 	%fd311, %fd273, %fd247;
	sub.f64 	%fd312, %fd279, %fd252;
	add.f64 	%fd313, %fd311, %fd312;
	mul.f64 	%fd314, %fd313, 0d3FC999999999999A;
	sub.f64 	%fd315, %fd310, %fd314;
	sub.f64 	%fd316, %fd287, %fd261;
	sub.f64 	%fd317, %fd293, %fd266;
	add.f64 	%fd318, %fd316, %fd317;
	fma.rn.f64 	%fd319, %fd318, 0d3FA374BC6A7EF9DB, %fd315;
	ld.global.nc.f64 	%fd320, [%rd18+3794560];
	ld.global.nc.f64 	%fd321, [%rd77+3794560];
	mul.f64 	%fd322, %fd320, %fd321;
	sub.f64 	%fd323, %fd322, %fd276;
	ld.global.nc.f64 	%fd324, [%rd27+3794560];
	mul.f64 	%fd325, %fd324, %fd321;
	sub.f64 	%fd326, %fd325, %fd281;
	add.f64 	%fd327, %fd323, %fd326;
	mul.f64 	%fd328, %fd327, 0d3F6CAC083126E979;
	sub.f64 	%fd329, %fd319, %fd328;
	mul.f64 	%fd330, %fd3, %fd329;
	sub.f64 	%fd331, %fd241, %fd330;
	st.global.f64 	[%rd43+758912], %fd331;
$L__BB2_2:
	ret;

}


// ===== COMPILED SASS (sm_100) =====

	.target	sm_100

	.elftype	@"ET_EXEC"


//--------------------- .note.nv.tkinfo           --------------------------
	.section	.note.nv.tkinfo,"",@"SHT_NOTE"
	.sectionflags	@"SHF_NOTE_NV_TKINFO"
	.tkinfo
        /*0018*/ 	.word	0x00000002
        /*0030*/ 	.string	""
        /*0030*/ 	.string	"ptxas"
        /*0030*/ 	.string	"Cuda compilation tools, release 13.0, V13.0.88"
        /*0030*/ 	.string	"Build cuda_13.0.r13.0/compiler.36424714_0"
        /*0030*/ 	.string	"-arch sm_100 -m 64 "



//--------------------- .note.nv.cuinfo           --------------------------
	.section	.note.nv.cuinfo,"",@"SHT_NOTE"
	.sectionflags	@"SHF_NOTE_NV_CUINFO"
        /*0018*/ 	.short	0x0002
        /*001a*/ 	.short	0x0064
        /*001c*/ 	.short	0x0082
	.zero		2


//--------------------- .nv.info                  --------------------------
	.section	.nv.info,"",@"SHT_CUDA_INFO"
	.align	4


	//----- nvinfo : EIATTR_REGCOUNT
	.align		4
        /*0000*/ 	.byte	0x04, 0x2f
        /*0002*/ 	.short	(.L_1 - .L_0)
	.align		4
.L_0:
        /*0004*/ 	.word	index@(_Z9hypterm_0PdS_S_S_S_S_S_S_S_S_S_dddiii)
        /*0008*/ 	.word	0x00000050


	//----- nvinfo : EIATTR_FRAME_SIZE
	.align		4
.L_1:
        /*000c*/ 	.byte	0x04, 0x11
        /*000e*/ 	.short	(.L_3 - .L_2)
	.align		4
.L_2:
        /*0010*/ 	.word	index@(_Z9hypterm_0PdS_S_S_S_S_S_S_S_S_S_dddiii)
        /*0014*/ 	.word	0x00000000


	//----- nvinfo : EIATTR_REGCOUNT
	.align		4
.L_3:
        /*0018*/ 	.byte	0x04, 0x2f
        /*001a*/ 	.short	(.L_5 - .L_4)
	.align		4
.L_4:
        /*001c*/ 	.word	index@(_Z9hypterm_1PdS_S_S_S_S_S_S_S_S_S_dddiii)
        /*0020*/ 	.word	0x00000050


	//----- nvinfo : EIATTR_FRAME_SIZE
	.align		4
.L_5:
        /*0024*/ 	.byte	0x04, 0x11
        /*0026*/ 	.short	(.L_7 - .L_6)
	.align		4
.L_6:
        /*0028*/ 	.word	index@(_Z9hypterm_1PdS_S_S_S_S_S_S_S_S_S_dddiii)
        /*002c*/ 	.word	0x00000000


	//----- nvinfo : EIATTR_REGCOUNT
	.align		4
.L_7:
        /*0030*/ 	.byte	0x04, 0x2f
        /*0032*/ 	.short	(.L_9 - .L_8)
	.align		4
.L_8:
        /*0034*/ 	.word	index@(_Z9hypterm_2PdS_S_S_S_S_dddiii)
        /*0038*/ 	.word	0x00000038


	//----- nvinfo : EIATTR_FRAME_SIZE
	.align		4
.L_9:
        /*003c*/ 	.byte	0x04, 0x11
        /*003e*/ 	.short	(.L_11 - .L_10)
	.align		4
.L_10:
        /*0040*/ 	.word	index@(_Z9hypterm_2PdS_S_S_S_S_dddiii)
        /*0044*/ 	.word	0x00000000


	//----- nvinfo : EIATTR_MIN_STACK_SIZE
	.align		4
.L_11:
        /*0048*/ 	.byte	0x04, 0x12
        /*004a*/ 	.short	(.L_13 - .L_12)
	.align		4
.L_12:
        /*004c*/ 	.word	index@(_Z9hypterm_2PdS_S_S_S_S_dddiii)
        /*0050*/ 	.word	0x00000000


	//----- nvinfo : EIATTR_MIN_STACK_SIZE
	.align		4
.L_13:
        /*0054*/ 	.byte	0x04, 0x12
        /*0056*/ 	.short	(.L_15 - .L_14)
	.align		4
.L_14:
        /*0058*/ 	.word	index@(_Z9hypterm_1PdS_S_S_S_S_S_S_S_S_S_dddiii)
        /*005c*/ 	.word	0x00000000


	//----- nvinfo : EIATTR_MIN_STACK_SIZE
	.align		4
.L_15:
        /*0060*/ 	.byte	0x04, 0x12
        /*0062*/ 	.short	(.L_17 - .L_16)
	.align		4
.L_16:
        /*0064*/ 	.word	index@(_Z9hypterm_0PdS_S_S_S_S_S_S_S_S_S_dddiii)
        /*0068*/ 	.word	0x00000000
.L_17:


//--------------------- .nv.compat                --------------------------
	.section	.nv.compat,"",@"SHT_CUDA_COMPAT_INFO"
	.align	4
        /*0000*/ 	.byte	0x02, 0x09, 0x00, 0x00, 0x02, 0x02, 0x01, 0x00, 0x02, 0x05, 0x05, 0x00, 0x03, 0x07, 0x01, 0x01
        /*0010*/ 	.byte	0x02, 0x03, 0x00, 0x00, 0x02, 0x06, 0x01, 0x00, 0x04, 0x0b, 0x08, 0x00, 0x01, 0x00, 0x00, 0x00
        /*0020*/ 	.byte	0x00, 0x00, 0x00, 0x00


//--------------------- .nv.info._Z9hypterm_2PdS_S_S_S_S_dddiii --------------------------
	.section	.nv.info._Z9hypterm_2PdS_S_S_S_S_dddiii,"",@"SHT_CUDA_INFO"
	.sectionflags	@""
	.align	4


	//----- nvinfo : EIATTR_CUDA_API_VERSION
	.align		4
        /*0000*/ 	.byte	0x04, 0x37
        /*0002*/ 	.short	(.L_19 - .L_18)
.L_18:
        /*0004*/ 	.word	0x00000082


	//----- nvinfo : EIATTR_KPARAM_INFO
	.align		4
.L_19:
        /*0008*/ 	.byte	0x04, 0x17
        /*000a*/ 	.short	(.L_21 - .L_20)
.L_20:
        /*000c*/ 	.word	0x00000000
        /*0010*/ 	.short	0x000b
        /*0012*/ 	.short	0x0050
        /*0014*/ 	.byte	0x00, 0xf0, 0x11, 0x00


	//----- nvinfo : EIATTR_KPARAM_INFO
	.align		4
.L_21:
        /*0018*/ 	.byte	0x04, 0x17
        /*001a*/ 	.short	(.L_23 - .L_22)
.L_22:
        /*001c*/ 	.word	0x00000000
        /*0020*/ 	.short	0x000a
        /*0022*/ 	.short	0x004c
        /*0024*/ 	.byte	0x00, 0xf0, 0x11, 0x00


	//----- nvinfo : EIATTR_KPARAM_INFO
	.align		4
.L_23:
        /*0028*/ 	.byte	0x04, 0x17
        /*002a*/ 	.short	(.L_25 - .L_24)
.L_24:
        /*002c*/ 	.word	0x00000000
        /*0030*/ 	.short	0x0009
        /*0032*/ 	.short	0x0048
        /*0034*/ 	.byte	0x00, 0xf0, 0x11, 0x00


	//----- nvinfo : EIATTR_KPARAM_INFO
	.align		4
.L_25:
        /*0038*/ 	.byte	0x04, 0x17
        /*003a*/ 	.short	(.L_27 - .L_26)
.L_26:
        /*003c*/ 	.word	0x00000000
        /*0040*/ 	.short	0x0008
        /*0042*/ 	.short	0x0040
        /*0044*/ 	.byte	0x00, 0xf0, 0x21, 0x00


	//----- nvinfo : EIATTR_KPARAM_INFO
	.align		4
.L_27:
        /*0048*/ 	.byte	0x04, 0x17
        /*004a*/ 	.short	(.L_29 - .L_28)
.L_28:
        /*004c*/ 	.word	0x00000000
        /*0050*/ 	.short	0x0007
        /*0052*/ 	.short	0x0038
        /*0054*/ 	.byte	0x00, 0xf0, 0x21, 0x00


	//----- nvinfo : EIATTR_KPARAM_INFO
	.align		4
.L_29:
        /*0058*/ 	.byte	0x04, 0x17
        /*005a*/ 	.short	(.L_31 - .L_30)
.L_30:
        /*005c*/ 	.word	0x00000000
        /*0060*/ 	.short	0x0006
        /*0062*/ 	.short	0x0030
        /*0064*/ 	.byte	0x00, 0xf0, 0x21, 0x00


	//----- nvinfo : EIATTR_KPARAM_INFO
	.align		4
.L_31:
        /*0068*/ 	.byte	0x04, 0x17
        /*006a*/ 	.short	(.L_33 - .L_32)
.L_32:
        /*006c*/ 	.word	0x00000000
        /*0070*/ 	.short	0x0005
        /*0072*/ 	.short	0x0028
        /*0074*/ 	.byte	0x00, 0xf5, 0x21, 0x00


	//----- nvinfo : EIATTR_KPARAM_INFO
	.align		4
.L_33:
        /*0078*/ 	.byte	0x04, 0x17
        /*007a*/ 	.short	(.L_35 - .L_34)
.L_34:
        /*007c*/ 	.word	0x00000000
        /*0080*/ 	.short	0x0004
        /*0082*/ 	.short	0x0020
        /*0084*/ 	.byte	0x00, 0xf5, 0x21, 0x00


	//----- nvinfo : EIATTR_KPARAM_INFO
	.align		4
.L_35:
        /*0088*/ 	.byte	0x04, 0x17
        /*008a*/ 	.short	(.L_37 - .L_36)
.L_36:
        /*008c*/ 	.word	0x00000000
        /*0090*/ 	.short	0x0003
        /*0092*/ 	.short	0x0018
        /*0094*/ 	.byte	0x00, 0xf5, 0x21, 0x00


	//----- nvinfo : EIATTR_KPARAM_INFO
	.align		4
.L_37:
        /*0098*/ 	.byte	0x04, 0x17
        /*009a*/ 	.short	(.L_39 - .L_38)
.L_38:
        /*009c*/ 	.word	0x00000000
        /*00a0*/ 	.short	0x0002
        /*00a2*/ 	.short	0x0010
        /*00a4*/ 	.byte	0x00, 0xf5, 0x21, 0x00


	//----- nvinfo : EIATTR_KPARAM_INFO
	.align		4
.L_39:
        /*00a8*/ 	.byte	0x04, 0x17
        /*00aa*/ 	.short	(.L_41 - .L_40)
.L_40:
        /*00ac*/ 	.word	0x00000000
        /*00b0*/ 	.short	0x0001
        /*00b2*/ 	.short	0x0008
        /*00b4*/ 	.byte	0x00, 0xf5, 0x21, 0x00


	//----- nvinfo : EIATTR_KPARAM_INFO
	.align		4
.L_41:
        /*00b8*/ 	.byte	0x04, 0x17
        /*00ba*/ 	.short	(.L_43 - .L_42)
.L_42:
        /*00bc*/ 	.word	0x00000000
        /*00c0*/ 	.short	0x0000
        /*00c2*/ 	.short	0x0000
        /*00c4*/ 	.byte	0x00, 0xf5, 0x21, 0x00


	//----- nvinfo : EIATTR_SPARSE_MMA_MASK
	.align		4
.L_43:
        /*00c8*/ 	.byte	0x03, 0x50
        /*00ca*/ 	.short	0x0000


	//----- nvinfo : EIATTR_MAXREG_COUNT
	.align		4
        /*00cc*/ 	.byte	0x03, 0x1b
        /*00ce*/ 	.short	0x00ff


	//----- nvinfo : EIATTR_MERCURY_ISA_VERSION
	.align		4
        /*00d0*/ 	.byte	0x03, 0x5f
        /*00d2*/ 	.short	0x0101


	//----- nvinfo : EIATTR_VRC_CTA_INIT_COUNT
	.align		4
        /*00d4*/ 	.byte	0x02, 0x4a
	.zero		1
	.zero		1


	//----- nvinfo : EIATTR_EXIT_INSTR_OFFSETS
	.align		4
        /*00d8*/ 	.byte	0x04, 0x1c
        /*00da*/ 	.short	(.L_45 - .L_44)


	//   ....[0]....
.L_44:
        /*00dc*/ 	.word	0x00000140


	//   ....[1]....
        /*00e0*/ 	.word	0x00001a20


	//----- nvinfo : EIATTR_CBANK_PARAM_SIZE
	.align		4
.L_45:
        /*00e4*/ 	.byte	0x03, 0x19
        /*00e6*/ 	.short	0x0054


	//----- nvinfo : EIATTR_PARAM_CBANK
	.align		4
        /*00e8*/ 	.byte	0x04, 0x0a
        /*00ea*/ 	.short	(.L_47 - .L_46)
	.align		4
.L_46:
        /*00ec*/ 	.word	index@(.nv.constant0._Z9hypterm_2PdS_S_S_S_S_dddiii)
        /*00f0*/ 	.short	0x0380
        /*00f2*/ 	.short	0x0054


	//----- nvinfo : EIATTR_SW_WAR
	.align		4
.L_47:
        /*00f4*/ 	.byte	0x04, 0x36
        /*00f6*/ 	.short	(.L_49 - .L_48)
.L_48:
        /*00f8*/ 	.word	0x00000008
.L_49:


//--------------------- .nv.info._Z9hypterm_1PdS_S_S_S_S_S_S_S_S_S_dddiii --------------------------
	.section	.nv.info._Z9hypterm_1PdS_S_S_S_S_S_S_S_S_S_dddiii,"",@"SHT_CUDA_INFO"
	.sectionflags	@""
	.align	4


	//----- nvinfo : EIATTR_CUDA_API_VERSION
	.align		4
        /*0000*/ 	.byte	0x04, 0x37
        /*0002*/ 	.short	(.L_51 - .L_50)
.L_50:
        /*0004*/ 	.word	0x00000082


	//----- nvinfo : EIATTR_KPARAM_INFO
	.align		4
.L_51:
        /*0008*/ 	.byte	0x04, 0x17
        /*000a*/ 	.short	(.L_53 - .L_52)
.L_52:
        /*000c*/ 	.word	0x00000000
        /*0010*/ 	.short	0x0010
        /*0012*/ 	.short	0x0078
        /*0014*/ 	.byte	0x00, 0xf0, 0x11, 0x00


	//----- nvinfo : EIATTR_KPARAM_INFO
	.align		4
.L_53:
        /*0018*/ 	.byte	0x04, 0x17
        /*001a*/ 	.short	(.L_55 - .L_54)
.L_54:
        /*001c*/ 	.word	0x00000000
        /*0020*/ 	.short	0x000f
        /*0022*/ 	.short	0x0074
        /*0024*/ 	.byte	0x00, 0xf0, 0x11, 0x00


	//----- nvinfo : EIATTR_KPARAM_INFO
	.align		4
.L_55:
        /*0028*/ 	.byte	0x04, 0x17
        /*002a*/ 	.short	(.L_57 - .L_56)
.L_56:
        /*002c*/ 	.word	0x00000000
        /*0030*/ 	.short	0x000e
        /*0032*/ 	.short	0x0070
        /*0034*/ 	.byte	0x00, 0xf0, 0x11, 0x00


	//----- nvinfo : EIATTR_KPARAM_INFO
	.align		4
.L_57:
        /*0038*/ 	.byte	0x04, 0x17
        /*003a*/ 	.short	(.L_59 - .L_58)
.L_58:
        /*003c*/ 	.word	0x00000000
        /*0040*/ 	.short	0x000d
        /*0042*/ 	.short	0x0068
        /*0044*/ 	.byte	0x00, 0xf0, 0x21, 0x00


	//----- nvinfo : EIATTR_KPARAM_INFO
	.align		4
.L_59:
        /*0048*/ 	.byte	0x04, 0x17
        /*004a*/ 	.short	(.L_61 - .L_60)
.L_60:
        /*004c*/ 	.word	0x00000000
        /*0050*/ 	.short	0x000c
        /*0052*/ 	.short	0x0060
        /*0054*/ 	.byte	0x00, 0xf0, 0x21, 0x00


	//----- nvinfo : EIATTR_KPARAM_INFO
	.align		4
.L_61:
        /*0058*/ 	.byte	0x04, 0x17
        /*005a*/ 	.short	(.L_63 - .L_62)
.L_62:
        /*005c*/ 	.word	0x00000000
        /*0060*/ 	.short	0x000b
        /*0062*/ 	.short	0x0058
        /*0064*/ 	.byte	0x00, 0xf0, 0x21, 0x00


	//----- nvinfo : EIATTR_KPARAM_INFO
	.align		4
.L_63:
        /*0068*/ 	.byte	0x04, 0x17
        /*006a*/ 	.short	(.L_65 - .L_64)
.L_64:
        /*006c*/ 	.word	0x00000000
        /*0070*/ 	.short	0x000a
        /*0072*/ 	.short	0x0050
        /*0074*/ 	.byte	0x00, 0xf5, 0x21, 0x00


	//----- nvinfo : EIATTR_KPARAM_INFO
	.align		4
.L_65:
        /*0078*/ 	.byte	0x04, 0x17
        /*007a*/ 	.short	(.L_67 - .L_66)
.L_66:
        /*007c*/ 	.word	0x00000000
        /*0080*/ 	.short	0x0009
        /*0082*/ 	.short	0x0048
        /*0084*/ 	.byte	0x00, 0xf5, 0x21, 0x00


	//----- nvinfo : EIATTR_KPARAM_INFO
	.align		4
.L_67:
        /*0088*/ 	.byte	0x04, 0x17
        /*008a*/ 	.short	(.L_69 - .L_68)
.L_68:
        /*008c*/ 	.word	0x00000000
        /*0090*/ 	.short	0x0008
        /*0092*/ 	.short	0x0040
        /*0094*/ 	.byte	0x00, 0xf5, 0x21, 0x00


	//----- nvinfo : EIATTR_KPARAM_INFO
	.align		4
.L_69:
        /*0098*/ 	.byte	0x04, 0x17
        /*009a*/ 	.short	(.L_71 - .L_70)
.L_70:
        /*009c*/ 	.word	0x00000000
        /*00a0*/ 	.short	0x0007
        /*00a2*/ 	.short	0x0038
        /*00a4*/ 	.byte	0x00, 0xf5, 0x21, 0x00


	//----- nvinfo : EIATTR_KPARAM_INFO
	.align		4
.L_71:
        /*00a8*/ 	.byte	0x04, 0x17
        /*00aa*/ 	.short	(.L_73 - .L_72)
.L_72:
        /*00ac*/ 	.word	0x00000000
        /*00b0*/ 	.short	0x0006
        /*00b2*/ 	.short	0x0030
        /*00b4*/ 	.byte	0x00, 0xf5, 0x21, 0x00


	//----- nvinfo : EIATTR_KPARAM_INFO
	.align		4
.L_73:
        /*00b8*/ 	.byte	0x04, 0x17
        /*00ba*/ 	.short	(.L_75 - .L_74)
.L_74:
        /*00bc*/ 	.word	0x00000000
        /*00c0*/ 	.short	0x0005
        /*00c2*/ 	.short	0x0028
        /*00c4*/ 	.byte	0x00, 0xf5, 0x21, 0x00


	//----- nvinfo : EIATTR_KPARAM_INFO
	.align		4
.L_75:
        /*00c8*/ 	.byte	0x04, 0x17
        /*00ca*/ 	.short	(.L_77 - .L_76)
.L_76:
        /*00cc*/ 	.word	0x00000000
        /*00d0*/ 	.short	0x0004
        /*00d2*/ 	.short	0x0020
        /*00d4*/ 	.byte	0x00, 0xf5, 0x21, 0x00


	//----- nvinfo : EIATTR_KPARAM_INFO
	.align		4
.L_77:
        /*00d8*/ 	.byte	0x04, 0x17
        /*00da*/ 	.short	(.L_79 - .L_78)
.L_78:
        /*00dc*/ 	.word	0x00000000
        /*00e0*/ 	.short	0x0003
        /*00e2*/ 	.short	0x0018
        /*00e4*/ 	.byte	0x00, 0xf5, 0x21, 0x00


	//----- nvinfo : EIATTR_KPARAM_INFO
	.align		4
.L_79:
        /*00e8*/ 	.byte	0x04, 0x17
        /*00ea*/ 	.short	(.L_81 - .L_80)
.L_80:
        /*00ec*/ 	.word	0x00000000
        /*00f0*/ 	.short	0x0002
        /*00f2*/ 	.short	0x0010
        /*00f4*/ 	.byte	0x00, 0xf5, 0x21, 0x00


	//----- nvinfo : EIATTR_KPARAM_INFO
	.align		4
.L_81:
        /*00f8*/ 	.byte	0x04, 0x17
        /*00fa*/ 	.short	(.L_83 - .L_82)
.L_82:
        /*00fc*/ 	.word	0x00000000
        /*0100*/ 	.short	0x0001
        /*0102*/ 	.short	0x0008
        /*0104*/ 	.byte	0x00, 0xf5, 0x21, 0x00


	//----- nvinfo : EIATTR_KPARAM_INFO
	.align		4
.L_83:
        /*0108*/ 	.byte	0x04, 0x17
        /*010a*/ 	.short	(.L_85 - .L_84)
.L_84:
        /*010c*/ 	.word	0x00000000
        /*0110*/ 	.short	0x0000
        /*0112*/ 	.short	0x0000
        /*0114*/ 	.byte	0x00, 0xf5, 0x21, 0x00


	//----- nvinfo : EIATTR_SPARSE_MMA_MASK
	.align		4
.L_85:
        /*0118*/ 	.byte	0x03, 0x50
        /*011a*/ 	.short	0x0000


	//----- nvinfo : EIATTR_MAXREG_COUNT
	.align		4
        /*011c*/ 	.byte	0x03, 0x1b
        /*011e*/ 	.short	0x00ff


	//----- nvinfo : EIATTR_MERCURY_ISA_VERSION
	.align		4
        /*0120*/ 	.byte	0x03, 0x5f
        /*0122*/ 	.short	0x0101


	//----- nvinfo : EIATTR_VRC_CTA_INIT_COUNT
	.align		4
        /*0124*/ 	.byte	0x02, 0x4a
	.zero		1
	.zero		1


	//----- nvinfo : EIATTR_EXIT_INSTR_OFFSETS
	.align		4
        /*0128*/ 	.byte	0x04, 0x1c
        /*012a*/ 	.short	(.L_87 - .L_86)


	//   ....[0]....
.L_86:
        /*012c*/ 	.word	0x00000160


	//   ....[1]....
        /*0130*/ 	.word	0x000017a0


	//----- nvinfo : EIATTR_CBANK_PARAM_SIZE
	.align		4
.L_87:
        /*0134*/ 	.byte	0x03, 0x19
        /*0136*/ 	.short	0x007c


	//----- nvinfo : EIATTR_PARAM_CBANK
	.align		4
        /*0138*/ 	.byte	0x04, 0x0a
        /*013a*/ 	.short	(.L_89 - .L_88)
	.align		4
.L_88:
        /*013c*/ 	.word	index@(.nv.constant0._Z9hypterm_1PdS_S_S_S_S_S_S_S_S_S_dddiii)
        /*0140*/ 	.short	0x0380
        /*0142*/ 	.short	0x007c


	//----- nvinfo : EIATTR_SW_WAR
	.align		4
.L_89:
        /*0144*/ 	.byte	0x04, 0x36
        /*0146*/ 	.short	(.L_91 - .L_90)
.L_90:
        /*0148*/ 	.word	0x00000008
.L_91:


//--------------------- .nv.info._Z9hypterm_0PdS_S_S_S_S_S_S_S_S_S_dddiii --------------------------
	.section	.nv.info._Z9hypterm_0PdS_S_S_S_S_S_S_S_S_S_dddiii,"",@"SHT_CUDA_INFO"
	.sectionflags	@""
	.align	4


	//----- nvinfo : EIATTR_CUDA_API_VERSION
	.align		4
        /*0000*/ 	.byte	0x04, 0x37
        /*0002*/ 	.short	(.L_93 - .L_92)
.L_92:
        /*0004*/ 	.word	0x00000082


	//----- nvinfo : EIATTR_KPARAM_INFO
	.align		4
.L_93:
        /*0008*/ 	.byte	0x04, 0x17
        /*000a*/ 	.short	(.L_95 - .L_94)
.L_94:
        /*000c*/ 	.word	0x00000000
        /*0010*/ 	.short	0x0010
        /*0012*/ 	.short	0x0078
        /*0014*/ 	.byte	0x00, 0xf0, 0x11, 0x00


	//----- nvinfo : EIATTR_KPARAM_INFO
	.align		4
.L_95:
        /*0018*/ 	.byte	0x04, 0x17
        /*001a*/ 	.short	(.L_97 - .L_96)
.L_96:
        /*001c*/ 	.word	0x00000000
        /*0020*/ 	.short	0x000f
        /*0022*/ 	.short	0x0074
        /*0024*/ 	.byte	0x00, 0xf0, 0x11, 0x00


	//----- nvinfo : EIATTR_KPARAM_INFO
	.align		4
.L_97:
        /*0028*/ 	.byte	0x04, 0x17
        /*002a*/ 	.short	(.L_99 - .L_98)
.L_98:
        /*002c*/ 	.word	0x00000000
        /*0030*/ 	.short	0x000e
        /*0032*/ 	.short	0x0070
        /*0034*/ 	.byte	0x00, 0xf0, 0x11, 0x00


	//----- nvinfo : EIATTR_KPARAM_INFO
	.align		4
.L_99:
        /*0038*/ 	.byte	0x04, 0x17
        /*003a*/ 	.short	(.L_101 - .L_100)
.L_100:
        /*003c*/ 	.word	0x00000000
        /*0040*/ 	.short	0x000d
        /*0042*/ 	.short	0x0068
        /*0044*/ 	.byte	0x00, 0xf0, 0x21, 0x00


	//----- nvinfo : EIATTR_KPARAM_INFO
	.align		4
.L_101:
        /*0048*/ 	.byte	0x04, 0x17
        /*004a*/ 	.short	(.L_103 - .L_102)
.L_102:
        /*004c*/ 	.word	0x00000000
        /*0050*/ 	.short	0x000c
        /*0052*/ 	.short	0x0060
        /*0054*/ 	.byte	0x00, 0xf0, 0x21, 0x00


	//----- nvinfo : EIATTR_KPARAM_INFO
	.align		4
.L_103:
        /*0058*/ 	.byte	0x04, 0x17
        /*005a*/ 	.short	(.L_105 - .L_104)
.L_104:
        /*005c*/ 	.word	0x00000000
        /*0060*/ 	.short	0x000b
        /*0062*/ 	.short	0x0058
        /*0064*/ 	.byte	0x00, 0xf0, 0x21, 0x00


	//----- nvinfo : EIATTR_KPARAM_INFO
	.align		4
.L_105:
        /*0068*/ 	.byte	0x04, 0x17
        /*006a*/ 	.short	(.L_107 - .L_106)
.L_106:
        /*006c*/ 	.word	0x00000000
        /*0070*/ 	.short	0x000a
        /*0072*/ 	.short	0x0050
        /*0074*/ 	.byte	0x00, 0xf5, 0x21, 0x00


	//----- nvinfo : EIATTR_KPARAM_INFO
	.align		4
.L_107:
        /*0078*/ 	.byte	0x04, 0x17
        /*007a*/ 	.short	(.L_109 - .L_108)
.L_108:
        /*007c*/ 	.word	0x00000000
        /*0080*/ 	.short	0x0009
        /*0082*/ 	.short	0x0048
        /*0084*/ 	.byte	0x00, 0xf5, 0x21, 0x00


	//----- nvinfo : EIATTR_KPARAM_INFO
	.align		4
.L_109:
        /*0088*/ 	.byte	0x04, 0x17
        /*008a*/ 	.short	(.L_111 - .L_110)
.L_110:
        /*008c*/ 	.word	0x00000000
        /*0090*/ 	.short	0x0008
        /*0092*/ 	.short	0x0040
        /*0094*/ 	.byte	0x00, 0xf5, 0x21, 0x00


	//----- nvinfo : EIATTR_KPARAM_INFO
	.align		4
.L_111:
        /*0098*/ 	.byte	0x04, 0x17
        /*009a*/ 	.short	(.L_113 - .L_112)
.L_112:
        /*009c*/ 	.word	0x00000000
        /*00a0*/ 	.short	0x0007
        /*00a2*/ 	.short	0x0038
        /*00a4*/ 	.byte	0x00, 0xf5, 0x21, 0x00


	//----- nvinfo : EIATTR_KPARAM_INFO
	.align		4
.L_113:
        /*00a8*/ 	.byte	0x04, 0x17
        /*00aa*/ 	.short	(.L_115 - .L_114)
.L_114:
        /*00ac*/ 	.word	0x00000000
        /*00b0*/ 	.short	0x0006
        /*00b2*/ 	.short	0x0030
        /*00b4*/ 	.byte	0x00, 0xf5, 0x21, 0x00


	//----- nvinfo : EIATTR_KPARAM_INFO
	.align		4
.L_115:
        /*00b8*/ 	.byte	0x04, 0x17
        /*00ba*/ 	.short	(.L_117 - .L_116)
.L_116:
        /*00bc*/ 	.word	0x00000000
        /*00c0*/ 	.short	0x0005
        /*00c2*/ 	.short	0x0028
        /*00c4*/ 	.byte	0x00, 0xf5, 0x21, 0x00


	//----- nvinfo : EIATTR_KPARAM_INFO
	.align		4
.L_117:
        /*00c8*/ 	.byte	0x04, 0x17
        /*00ca*/ 	.short	(.L_119 - .L_118)
.L_118:
        /*00cc*/ 	.word	0x00000000
        /*00d0*/ 	.short	0x0004
        /*00d2*/ 	.short	0x0020
        /*00d4*/ 	.byte	0x00, 0xf5, 0x21, 0x00


	//----- nvinfo : EIATTR_KPARAM_INFO
	.align		4
.L_119:
        /*00d8*/ 	.byte	0x04, 0x17
        /*00da*/ 	.short	(.L_121 - .L_120)
.L_120:
        /*00dc*/ 	.word	0x00000000
        /*00e0*/ 	.short	0x0003
        /*00e2*/ 	.short	0x0018
        /*00e4*/ 	.byte	0x00, 0xf5, 0x21, 0x00


	//----- nvinfo : EIATTR_KPARAM_INFO
	.align		4
.L_121:
        /*00e8*/ 	.byte	0x04, 0x17
        /*00ea*/ 	.short	(.L_123 - .L_122)
.L_122:
        /*00ec*/ 	.word	0x00000000
        /*00f0*/ 	.short	0x0002
        /*00f2*/ 	.short	0x0010
        /*00f4*/ 	.byte	0x00, 0xf5, 0x21, 0x00


	//----- nvinfo : EIATTR_KPARAM_INFO
	.align		4
.L_123:
        /*00f8*/ 	.byte	0x04, 0x17
        /*00fa*/ 	.short	(.L_125 - .L_124)
.L_124:
        /*00fc*/ 	.word	0x00000000
        /*0100*/ 	.short	0x0001
        /*0102*/ 	.short	0x0008
        /*0104*/ 	.byte	0x00, 0xf5, 0x21, 0x00


	//----- nvinfo : EIATTR_KPARAM_INFO
	.align		4
.L_125:
        /*0108*/ 	.byte	0x04, 0x17
        /*010a*/ 	.short	(.L_127 - .L_126)
.L_126:
        /*010c*/ 	.word	0x00000000
        /*0110*/ 	.short	0x0000
        /*0112*/ 	.short	0x0000
        /*0114*/ 	.byte	0x00, 0xf5, 0x21, 0x00


	//----- nvinfo : EIATTR_SPARSE_MMA_MASK
	.align		4
.L_127:
        /*0118*/ 	.byte	0x03, 0x50
        /*011a*/ 	.short	0x0000


	//----- nvinfo : EIATTR_MAXREG_COUNT
	.align		4
        /*011c*/ 	.byte	0x03, 0x1b
        /*011e*/ 	.short	0x00ff


	//----- nvinfo : EIATTR_MERCURY_ISA_VERSION
	.align		4
        /*0120*/ 	.byte	0x03, 0x5f
        /*0122*/ 	.short	0x0101


	//----- nvinfo : EIATTR_VRC_CTA_INIT_COUNT
	.align		4
        /*0124*/ 	.byte	0x02, 0x4a
	.zero		1
	.zero		1


	//----- nvinfo : EIATTR_EXIT_INSTR_OFFSETS
	.align		4
        /*0128*/ 	.byte	0x04, 0x1c
        /*012a*/ 	.short	(.L_129 - .L_128)


	//   ....[0]....
.L_128:
        /*012c*/ 	.word	0x00000130


	//   ....[1]....
        /*0130*/ 	.word	0x00001720


	//----- nvinfo : EIATTR_CBANK_PARAM_SIZE
	.align		4
.L_129:
        /*0134*/ 	.byte	0x03, 0x19
        /*0136*/ 	.short	0x007c


	//----- nvinfo : EIATTR_PARAM_CBANK
	.align		4
        /*0138*/ 	.byte	0x04, 0x0a
        /*013a*/ 	.short	(.L_131 - .L_130)
	.align		4
.L_130:
        /*013c*/ 	.word	index@(.nv.constant0._Z9hypterm_0PdS_S_S_S_S_S_S_S_S_S_dddiii)
        /*0140*/ 	.short	0x0380
        /*0142*/ 	.short	0x007c


	//----- nvinfo : EIATTR_SW_WAR
	.align		4
.L_131:
        /*0144*/ 	.byte	0x04, 0x36
        /*0146*/ 	.short	(.L_133 - .L_132)
.L_132:
        /*0148*/ 	.word	0x00000008
.L_133:


//--------------------- .nv.callgraph             --------------------------
	.section	.nv.callgraph,"",@"SHT_CUDA_CALLGRAPH"
	.align	4
	.sectionentsize	8
	.align		4
        /*0000*/ 	.word	0x00000000
	.align		4
        /*0004*/ 	.word	0xffffffff
	.align		4
        /*0008*/ 	.word	0x00000000
	.align		4
        /*000c*/ 	.word	0xfffffffe
	.align		4
        /*0010*/ 	.word	0x00000000
	.align		4
        /*0014*/ 	.word	0xfffffffd
	.align		4
        /*0018*/ 	.word	0x00000000
	.align		4
        /*001c*/ 	.word	0xfffffffc


//--------------------- .text._Z9hypterm_2PdS_S_S_S_S_dddiii --------------------------
	.section	.text._Z9hypterm_2PdS_S_S_S_S_dddiii,"ax",@progbits
	.align	128
        .global         _Z9hypterm_2PdS_S_S_S_S_dddiii
        .type           _Z9hypterm_2PdS_S_S_S_S_dddiii,@function
        .size           _Z9hypterm_2PdS_S_S_S_S_dddiii,(.L_x_3 - _Z9hypterm_2PdS_S_S_S_S_dddiii)
        .other          _Z9hypterm_2PdS_S_S_S_S_dddiii,@"STO_CUDA_ENTRY STV_DEFAULT"
_Z9hypterm_2PdS_S_S_S_S_dddiii:
.text._Z9hypterm_2PdS_S_S_S_S_dddiii:
[----:B------:R-:W-:Y:S01]  /*0000*/  LDC R1, c[0x0][0x37c] ;  /* 0x0000df00ff017b82 */ /* 0x000fe20000000800 */
[----:B------:R-:W0:Y:S01]  /*0010*/  S2R R4, SR_CTAID.Z ;  /* 0x0000000000047919 */ /* 0x000e220000002700 */
[----:B------:R-:W1:Y:S01]  /*0020*/  LDCU UR5, c[0x0][0x360] ;  /* 0x00006c00ff0577ac */ /* 0x000e620008000800 */
[----:B------:R-:W0:Y:S01]  /*0030*/  S2R R5, SR_TID.Z ;  /* 0x0000000000057919 */ /* 0x000e220000002300 */
[----:B------:R-:W2:Y:S01]  /*0040*/  LDCU UR6, c[0x0][0x364] ;  /* 0x00006c80ff0677ac */ /* 0x000ea20008000800 */
[----:B------:R-:W1:Y:S01]  /*0050*/  S2R R0, SR_CTAID.X ;  /* 0x0000000000007919 */ /* 0x000e620000002500 */
[----:B------:R-:W0:Y:S01]  /*0060*/  LDCU UR7, c[0x0][0x368] ;  /* 0x00006d00ff0777ac */ /* 0x000e220008000800 */
[----:B------:R-:W1:Y:S01]  /*0070*/  S2R R3, SR_TID.X ;  /* 0x0000000000037919 */ /* 0x000e620000002100 */
[----:B------:R-:W3:Y:S01]  /*0080*/  LDCU UR4, c[0x0][0x3d0] ;  /* 0x00007a00ff0477ac */ /* 0x000ee20008000800 */
[----:B------:R-:W2:Y:S01]  /*0090*/  S2R R53, SR_CTAID.Y ;  /* 0x0000000000357919 */ /* 0x000ea20000002600 */
[----:B------:R-:W2:Y:S01]  /*00a0*/  S2R R2, SR_TID.Y ;  /* 0x0000000000027919 */ /* 0x000ea20000002200 */
[----:B---3--:R-:W-:Y:S01]  /*00b0*/  UIADD3 UR4, UPT, UPT, UR4, -0x5, URZ ;  /* 0xfffffffb04047890 */ /* 0x008fe2000fffe0ff */
[----:B0-----:R-:W-:-:S05]  /*00c0*/  IMAD R4, R4, UR7, R5 ;  /* 0x0000000704047c24 */ /* 0x001fca000f8e0205 */
[----:B------:R-:W-:Y:S01]  /*00d0*/  SHF.L.U32 R52, R4, 0x1, RZ ;  /* 0x0000000104347819 */ /* 0x000fe200000006ff */
[----:B-1----:R-:W-:Y:S02]  /*00e0*/  IMAD R0, R0, UR5, R3 ;  /* 0x0000000500007c24 */ /* 0x002fe4000f8e0203 */
[----:B--2---:R-:W-:-:S05]  /*00f0*/  IMAD R53, R53, UR6, R2 ;  /* 0x0000000635357c24 */ /* 0x004fca000f8e0202 */
[CCC-:B------:R-:W-:Y:S02]  /*0100*/  VIMNMX3.U32 R2, R0.reuse, R53.reuse, R52.reuse, PT ;  /* 0x000000350002720f */ /* 0x1c0fe40003800034 */
[----:B------:R-:W-:Y:S02]  /*0110*/  VIMNMX3 R3, R0, R53, R52, !PT ;  /* 0x000000350003720f */ /* 0x000fe40007800134 */
[----:B------:R-:W-:-:S04]  /*0120*/  ISETP.GE.U32.AND P0, PT, R2, 0x4, PT ;  /* 0x000000040200780c */ /* 0x000fc80003f06070 */
[----:B------:R-:W-:-:S13]  /*0130*/  ISETP.GT.OR P0, PT, R3, UR4, !P0 ;  /* 0x0000000403007c0c */ /* 0x000fda000c704670 */
[----:B------:R-:W-:Y:S05]  /*0140*/  @P0 EXIT ;  /* 0x000000000000094d */ /* 0x000fea0003800000 */
[----:B------:R-:W0:Y:S01]  /*0150*/  LDC.64 R12, c[0x0][0x390] ;  /* 0x0000e400ff0c7b82 */ /* 0x000e220000000a00 */
[----:B------:R-:W1:Y:S01]  /*0160*/  LDCU.64 UR4, c[0x0][0x358] ;  /* 0x00006b00ff0477ac */ /* 0x000e620008000a00 */
[----:B------:R-:W-:-:S06]  /*0170*/  IADD3 R15, PT, PT, R0, -0x1, RZ ;  /* 0xffffffff000f7810 */ /* 0x000fcc0007ffe0ff */
[----:B------:R-:W2:Y:S08]  /*0180*/  LDC.64 R2, c[0x0][0x388] ;  /* 0x0000e200ff027b82 */ /* 0x000eb00000000a00 */
[----:B------:R-:W3:Y:S01]  /*0190*/  LDC.64 R4, c[0x0][0x3a8] ;  /* 0x0000ea00ff047b82 */ /* 0x000ee20000000a00 */
[----:B0-----:R-:W-:-:S04]  /*01a0*/  IMAD.WIDE.U32 R12, R52, 0xb9480, R12 ;  /* 0x000b9480340c7825 */ /* 0x001fc800078e000c */
[----:B------:R-:W-:-:S04]  /*01b0*/  IMAD.WIDE.U32 R12, R53, 0x9a0, R12 ;  /* 0x000009a0350c7825 */ /* 0x000fc800078e000c */
[----:B--2---:R-:W-:-:S04]  /*01c0*/  IMAD.WIDE.U32 R50, R52, 0xb9480, R2 ;  /* 0x000b948034327825 */ /* 0x004fc800078e0002 */
[----:B------:R-:W-:-:S04]  /*01d0*/  IMAD.WIDE.U32 R34, R15, 0x8, R12 ;  /* 0x000000080f227825 */ /* 0x000fc800078e000c */
[----:B---3--:R-:W-:Y:S01]  /*01e0*/  IMAD.WIDE.U32 R28, R52, 0xb9480, R4 ;  /* 0x000b9480341c7825 */ /* 0x008fe200078e0004 */
[----:B-1----:R-:W2:Y:S03]  /*01f0*/  LDG.E.64.CONSTANT R10, desc[UR4][R34.64] ;  /* 0x00000004220a7981 */ /* 0x002ea6000c1e9b00 */
[----:B------:R-:W-:-:S04]  /*0200*/  IMAD.WIDE.U32 R44, R53, 0x9a0, R50 ;  /* 0x000009a0352c7825 */ /* 0x000fc800078e0032 */
[----:B------:R-:W-:Y:S01]  /*0210*/  IMAD.WIDE.U32 R8, R53, 0x9a0, R28 ;  /* 0x000009a035087825 */ /* 0x000fe200078e001c */
[----:B------:R-:W-:Y:S01]  /*0220*/  IADD3 R17, PT, PT, R0, -0x2, RZ ;  /* 0xfffffffe00117810 */ /* 0x000fe20007ffe0ff */
[----:B------:R-:W-:Y:S01]  /*0230*/  UMOV UR6, 0x9999999a ;  /* 0x9999999a00067882 */ /* 0x000fe20000000000 */
[----:B------:R-:W-:Y:S01]  /*0240*/  UMOV UR7, 0x3fc99999 ;  /* 0x3fc9999900077882 */ /* 0x000fe20000000000 */
[C---:B------:R-:W-:Y:S01]  /*0250*/  IMAD.WIDE.U32 R36, R15.reuse, 0x8, R44 ;  /* 0x000000080f247825 */ /* 0x040fe200078e002c */
[----:B------:R-:W-:Y:S01]  /*0260*/  UMOV UR8, 0x9999999a ;  /* 0x9999999a00087882 */ /* 0x000fe20000000000 */
[----:B------:R-:W-:Y:S01]  /*0270*/  UMOV UR9, 0x3fe99999 ;  /* 0x3fe9999900097882 */ /* 0x000fe20000000000 */
[----:B------:R-:W3:Y:S01]  /*0280*/  LDG.E.64.CONSTANT R34, desc[UR4][R34.64+0xb9480] ;  /* 0x0b94800422227981 */ /* 0x000ee2000c1e9b00 */
[----:B------:R-:W-:-:S03]  /*0290*/  IMAD.WIDE.U32 R14, R15, 0x8, R8 ;  /* 0x000000080f0e7825 */ /* 0x000fc600078e0008 */
[----:B------:R-:W2:Y:S04]  /*02a0*/  LDG.E.64.CONSTANT R36, desc[UR4][R36.64] ;  /* 0x0000000424247981 */ /* 0x000ea8000c1e9b00 */
[----:B------:R-:W4:Y:S01]  /*02b0*/  LDG.E.64.CONSTANT R14, desc[UR4][R14.64] ;  /* 0x000000040e0e7981 */ /* 0x000f22000c1e9b00 */
[----:B------:R-:W-:-:S04]  /*02c0*/  IMAD.WIDE.U32 R38, R17, 0x8, R12 ;  /* 0x0000000811267825 */ /* 0x000fc800078e000c */
[C---:B------:R-:W-:Y:S01]  /*02d0*/  IMAD.WIDE.U32 R40, R17.reuse, 0x8, R44 ;  /* 0x0000000811287825 */ /* 0x040fe200078e002c */
[----:B------:R-:W5:Y:S03]  /*02e0*/  LDG.E.64.CONSTANT R24, desc[UR4][R38.64] ;  /* 0x0000000426187981 */ /* 0x000f66000c1e9b00 */
[----:B------:R-:W-:Y:S01]  /*02f0*/  IMAD.WIDE.U32 R16, R17, 0x8, R8 ;  /* 0x0000000811107825 */ /* 0x000fe200078e0008 */
[----:B------:R-:W5:Y:S03]  /*0300*/  LDG.E.64.CONSTANT R30, desc[UR4][R40.64] ;  /* 0x00000004281e7981 */ /* 0x000f66000c1e9b00 */
[C---:B------:R-:W-:Y:S01]  /*0310*/  IMAD.WIDE.U32 R48, R0.reuse, 0x8, R12 ;  /* 0x0000000800307825 */ /* 0x040fe200078e000c */
[----:B------:R-:W3:Y:S03]  /*0320*/  LDG.E.64.CONSTANT R26, desc[UR4][R16.64] ;  /* 0x00000004101a7981 */ /* 0x000ee6000c1e9b00 */
[C---:B------:R-:W-:Y:S01]  /*0330*/  IMAD.WIDE.U32 R6, R0.reuse, 0x8, R44 ;  /* 0x0000000800067825 */ /* 0x040fe200078e002c */
[----:B------:R-:W3:Y:S03]  /*0340*/  LDG.E.64.CONSTANT R18, desc[UR4][R48.64+0x8] ;  /* 0x0000080430127981 */ /* 0x000ee6000c1e9b00 */
[----:B------:R-:W-:Y:S01]  /*0350*/  IMAD.WIDE.U32 R8, R0, 0x8, R8 ;  /* 0x0000000800087825 */ /* 0x000fe200078e0008 */
[----:B------:R-:W3:Y:S04]  /*0360*/  LDG.E.64.CONSTANT R46, desc[UR4][R6.64+0x8] ;  /* 0x00000804062e7981 */ /* 0x000ee8000c1e9b00 */
[----:B------:R-:W3:Y:S04]  /*0370*/  LDG.E.64.CONSTANT R32, desc[UR4][R8.64+0x8] ;  /* 0x0000080408207981 */ /* 0x000ee8000c1e9b00 */
[----:B------:R-:W3:Y:S04]  /*0380*/  LDG.E.64.CONSTANT R22, desc[UR4][R8.64+0x10] ;  /* 0x0000100408167981 */ /* 0x000ee8000c1e9b00 */
[----:B------:R-:W3:Y:S04]  /*0390*/  LDG.E.64.CONSTANT R20, desc[UR4][R6.64+0x10] ;  /* 0x0000100406147981 */ /* 0x000ee8000c1e9b00 */
[----:B------:R-:W3:Y:S01]  /*03a0*/  LDG.E.64.CONSTANT R42, desc[UR4][R6.64+0x18] ;  /* 0x00001804062a7981 */ /* 0x000ee2000c1e9b00 */
[----:B------:R-:W-:-:S03]  /*03b0*/  IMAD.WIDE.U32 R50, R53, 0x9a0, R50 ;  /* 0x000009a035327825 */ /* 0x000fc600078e0032 */
[----:B------:R-:W3:Y:S04]  /*03c0*/  LDG.E.64.CONSTANT R38, desc[UR4][R38.64+0xb9480] ;  /* 0x0b94800426267981 */ /* 0x000ee8000c1e9b00 */
[----:B------:R-:W3:Y:S01]  /*03d0*/  LDG.E.64.CONSTANT R16, desc[UR4][R16.64+0xb9480] ;  /* 0x0b94800410107981 */ /* 0x000ee2000c1e9b00 */
[----:B--2---:R-:W-:Y:S02]  /*03e0*/  DMUL R36, R36, R10 ;  /* 0x0000000a24247228 */ /* 0x004fe40000000000 */
[----:B----4-:R-:W-:Y:S01]  /*03f0*/  DMUL R10, R10, R14 ;  /* 0x0000000e0a0a7228 */ /* 0x010fe20000000000 */
[----:B------:R-:W2:Y:S01]  /*0400*/  LDG.E.64.CONSTANT R14, desc[UR4][R48.64+0x10] ;  /* 0x00001004300e7981 */ /* 0x000ea2000c1e9b00 */
[----:B-----5:R-:W-:Y:S02]  /*0410*/  DMUL R30, R30, R24 ;  /* 0x000000181e1e7228 */ /* 0x020fe40000000000 */
[----:B---3--:R-:W-:Y:S01]  /*0420*/  DMUL R24, R24, R26 ;  /* 0x0000001a18187228 */ /* 0x008fe20000000000 */
[----:B------:R-:W-:Y:S01]  /*0430*/  IADD3 R27, PT, PT, R0, -0x3, RZ ;  /* 0xfffffffd001b7810 */ /* 0x000fe20007ffe0ff */
[----:B------:R-:W-:-:S04]  /*0440*/  DFMA R46, R46, R18, -R36 ;  /* 0x000000122e2e722b */ /* 0x000fc80000000824 */
[----:B------:R-:W-:Y:S01]  /*0450*/  IMAD.WIDE.U32 R40, R27, 0x8, R12 ;  /* 0x000000081b287825 */ /* 0x000fe200078e000c */
[----:B------:R-:W3:Y:S01]  /*0460*/  LDG.E.64.CONSTANT R36, desc[UR4][R48.64+0x20] ;  /* 0x0000200430247981 */ /* 0x000ee2000c1e9b00 */
[----:B------:R-:W-:Y:S02]  /*0470*/  DFMA R18, R18, R32, -R10 ;  /* 0x000000201212722b */ /* 0x000fe4000000080a */
[----:B------:R-:W-:-:S04]  /*0480*/  IMAD.WIDE.U32 R10, R53, 0x9a0, R28 ;  /* 0x000009a0350a7825 */ /* 0x000fc800078e001c */
[C---:B------:R-:W-:Y:S02]  /*0490*/  IMAD.WIDE.U32 R44, R27.reuse, 0x8, R44 ;  /* 0x000000081b2c7825 */ /* 0x040fe400078e002c */
[----:B------:R-:W-:Y:S02]  /*04a0*/  DADD R46, R46, R18 ;  /* 0x000000002e2e7229 */ /* 0x000fe40000000012 */
[----:B------:R-:W4:Y:S01]  /*04b0*/  LDG.E.64.CONSTANT R18, desc[UR4][R48.64+0x18] ;  /* 0x0000180430127981 */ /* 0x000f22000c1e9b00 */
[----:B--2---:R-:W-:Y:S01]  /*04c0*/  DFMA R22, R14, R22, -R24 ;  /* 0x000000160e16722b */ /* 0x004fe20000000818 */
[----:B------:R-:W-:Y:S01]  /*04d0*/  IMAD.WIDE.U32 R24, R27, 0x8, R10 ;  /* 0x000000081b187825 */ /* 0x000fe200078e000a */
[----:B------:R-:W-:Y:S01]  /*04e0*/  DFMA R20, R20, R14, -R30 ;  /* 0x0000000e1414722b */ /* 0x000fe2000000081e */
[----:B------:R-:W2:Y:S04]  /*04f0*/  LDG.E.64.CONSTANT R26, desc[UR4][R40.64] ;  /* 0x00000004281a7981 */ /* 0x000ea8000c1e9b00 */
[----:B------:R-:W2:Y:S04]  /*0500*/  LDG.E.64.CONSTANT R14, desc[UR4][R44.64] ;  /* 0x000000042c0e7981 */ /* 0x000ea8000c1e9b00 */
[----:B------:R-:W5:Y:S01]  /*0510*/  LDG.E.64.CONSTANT R30, desc[UR4][R24.64] ;  /* 0x00000004181e7981 */ /* 0x000f62000c1e9b00 */
[----:B------:R-:W-:-:S03]  /*0520*/  DADD R20, R20, R22 ;  /* 0x0000000014147229 */ /* 0x000fc60000000016 */
[----:B------:R-:W3:Y:S01]  /*0530*/  LDG.E.64.CONSTANT R22, desc[UR4][R8.64+0x18] ;  /* 0x0000180408167981 */ /* 0x000ee2000c1e9b00 */
[----:B------:R-:W-:-:S03]  /*0540*/  DMUL R16, R38, R16 ;  /* 0x0000001026107228 */ /* 0x000fc60000000000 */
[----:B------:R-:W3:Y:S01]  /*0550*/  LDG.E.64.CONSTANT R40, desc[UR4][R40.64+0xb9480] ;  /* 0x0b94800428287981 */ /* 0x000ee2000c1e9b00 */
[----:B------:R-:W-:-:S03]  /*0560*/  DMUL R20, R20, UR6 ;  /* 0x0000000614147c28 */ /* 0x000fc60008000000 */
[----:B------:R-:W3:Y:S05]  /*0570*/  LDG.E.64.CONSTANT R24, desc[UR4][R24.64+0xb9480] ;  /* 0x0b94800418187981 */ /* 0x000eea000c1e9b00 */
[----:B------:R-:W-:Y:S02]  /*0580*/  DFMA R46, R46, UR8, -R20 ;  /* 0x000000082e2e7c2b */ /* 0x000fe40008000814 */
[----:B------:R-:W3:Y:S01]  /*0590*/  LDG.E.64.CONSTANT R20, desc[UR4][R8.64+0x20] ;  /* 0x0000200408147981 */ /* 0x000ee2000c1e9b00 */
[----:B--2---:R-:W-:Y:S02]  /*05a0*/  DMUL R14, R14, R26 ;  /* 0x0000001a0e0e7228 */ /* 0x004fe40000000000 */
[----:B-----5:R-:W-:-:S06]  /*05b0*/  DMUL R26, R26, R30 ;  /* 0x0000001e1a1a7228 */ /* 0x020fcc0000000000 */
[----:B----4-:R-:W-:Y:S01]  /*05c0*/  DFMA R42, R42, R18, -R14 ;  /* 0x000000122a2a722b */ /* 0x010fe2000000080e */
[----:B------:R-:W-:Y:S01]  /*05d0*/  IADD3 R15, PT, PT, R0, -0x4, RZ ;  /* 0xfffffffc000f7810 */ /* 0x000fe20007ffe0ff */
[----:B---3--:R-:W-:Y:S02]  /*05e0*/  DFMA R18, R18, R22, -R26 ;  /* 0x000000161212722b */ /* 0x008fe4000000081a */
[----:B------:R-:W2:Y:S02]  /*05f0*/  LDG.E.64.CONSTANT R26, desc[UR4][R6.64+0x20] ;  /* 0x00002004061a7981 */ /* 0x000ea4000c1e9b00 */
[----:B------:R-:W-:-:S04]  /*0600*/  IMAD.WIDE.U32 R12, R15, 0x8, R12 ;  /* 0x000000080f0c7825 */ /* 0x000fc800078e000c */
[C---:B------:R-:W-:Y:S01]  /*0610*/  IMAD.WIDE.U32 R30, R15.reuse, 0x8, R50 ;  /* 0x000000080f1e7825 */ /* 0x040fe200078e0032 */
[----:B------:R-:W-:Y:S01]  /*0620*/  DADD R42, R42, R18 ;  /* 0x000000002a2a7229 */ /* 0x000fe20000000012 */
[----:B------:R-:W3:Y:S02]  /*0630*/  LDG.E.64.CONSTANT R32, desc[UR4][R12.64] ;  /* 0x000000040c207981 */ /* 0x000ee4000c1e9b00 */
[----:B------:R-:W-:Y:S02]  /*0640*/  IMAD.WIDE.U32 R14, R15, 0x8, R10 ;  /* 0x000000080f0e7825 */ /* 0x000fe400078e000a */
[----:B------:R-:W3:Y:S04]  /*0650*/  LDG.E.64.CONSTANT R18, desc[UR4][R30.64] ;  /* 0x000000041e127981 */ /* 0x000ee8000c1e9b00 */
[----:B------:R-:W4:Y:S04]  /*0660*/  LDG.E.64.CONSTANT R22, desc[UR4][R14.64] ;  /* 0x000000040e167981 */ /* 0x000f28000c1e9b00 */
[----:B------:R-:W5:Y:S04]  /*0670*/  LDG.E.64.CONSTANT R12, desc[UR4][R12.64+0xb9480] ;  /* 0x0b9480040c0c7981 */ /* 0x000f68000c1e9b00 */
[----:B------:R-:W5:Y:S04]  /*0680*/  LDG.E.64.CONSTANT R30, desc[UR4][R30.64+0xb9480] ;  /* 0x0b9480041e1e7981 */ /* 0x000f68000c1e9b00 */
[----:B------:R-:W5:Y:S01]  /*0690*/  LDG.E.64.CONSTANT R14, desc[UR4][R14.64+0xb9480] ;  /* 0x0b9480040e0e7981 */ /* 0x000f62000c1e9b00 */
[----:B---3--:R-:W-:-:S02]  /*06a0*/  DMUL R18, R18, R32 ;  /* 0x0000002012127228 */ /* 0x008fc40000000000 */
[----:B----4-:R-:W-:-:S06]  /*06b0*/  DMUL R22, R32, R22 ;  /* 0x0000001620167228 */ /* 0x010fcc0000000000 */
[----:B--2---:R-:W-:Y:S01]  /*06c0*/  DFMA R18, R26, R36, -R18 ;  /* 0x000000241a12722b */ /* 0x004fe20000000812 */
[----:B------:R-:W2:Y:S01]  /*06d0*/  LDG.E.64.CONSTANT R26, desc[UR4][R8.64+0xb9488] ;  /* 0x0b948804081a7981 */ /* 0x000ea2000c1e9b00 */
[----:B------:R-:W-:Y:S01]  /*06e0*/  DFMA R36, R36, R20, -R22 ;  /* 0x000000142424722b */ /* 0x000fe20000000816 */
[----:B------:R-:W-:-:S05]  /*06f0*/  IADD3 R23, PT, PT, R0, -0x1, RZ ;  /* 0xffffffff00177810 */ /* 0x000fca0007ffe0ff */
[----:B------:R-:W-:-:S04]  /*0700*/  IMAD.WIDE.U32 R20, R23, 0x8, R10 ;  /* 0x0000000817147825 */ /* 0x000fc800078e000a */
[----:B------:R-:W-:Y:S02]  /*0710*/  IMAD.WIDE.U32 R10, R23, 0x8, R50 ;  /* 0x00000008170a7825 */ /* 0x000fe400078e0032 */
[----:B------:R-:W3:Y:S04]  /*0720*/  LDG.E.64.CONSTANT R22, desc[UR4][R48.64+0xb9488] ;  /* 0x0b94880430167981 */ /* 0x000ee8000c1e9b00 */
[----:B------:R-:W4:Y:S04]  /*0730*/  LDG.E.64.CONSTANT R32, desc[UR4][R10.64+0xb9480] ;  /* 0x0b9480040a207981 */ /* 0x000f28000c1e9b00 */
[----:B------:R-:W5:Y:S04]  /*0740*/  LDG.E.64.CONSTANT R20, desc[UR4][R20.64+0xb9480] ;  /* 0x0b94800414147981 */ /* 0x000f68000c1e9b00 */
[----:B------:R-:W3:Y:S01]  /*0750*/  LDG.E.64.CONSTANT R10, desc[UR4][R6.64+0xb9488] ;  /* 0x0b948804060a7981 */ /* 0x000ee2000c1e9b00 */
[----:B----4-:R-:W-:-:S08]  /*0760*/  DMUL R32, R32, R34 ;  /* 0x0000002220207228 */ /* 0x010fd00000000000 */
[----:B---3--:R-:W-:Y:S01]  /*0770*/  DFMA R32, R10, R22, -R32 ;  /* 0x000000160a20722b */ /* 0x008fe20000000820 */
[----:B------:R-:W-:-:S05]  /*0780*/  IADD3 R11, PT, PT, R0, -0x2, RZ ;  /* 0xfffffffe000b7810 */ /* 0x000fca0007ffe0ff */
[----:B------:R-:W-:Y:S01]  /*0790*/  IMAD.WIDE.U32 R50, R11, 0x8, R50 ;  /* 0x000000080b327825 */ /* 0x000fe200078e0032 */
[----:B-----5:R-:W-:Y:S01]  /*07a0*/  DMUL R20, R34, R20 ;  /* 0x0000001422147228 */ /* 0x020fe20000000000 */
[----:B------:R-:W3:Y:S04]  /*07b0*/  LDG.E.64.CONSTANT R34, desc[UR4][R8.64+0xb9490] ;  /* 0x0b94900408227981 */ /* 0x000ee8000c1e9b00 */
[----:B------:R-:W4:Y:S03]  /*07c0*/  LDG.E.64.CONSTANT R10, desc[UR4][R50.64+0xb9480] ;  /* 0x0b948004320a7981 */ /* 0x000f26000c1e9b00 */
[----:B--2---:R-:W-:Y:S01]  /*07d0*/  DFMA R20, R22, R26, -R20 ;  /* 0x0000001a1614722b */ /* 0x004fe20000000814 */
[----:B------:R-:W3:Y:S04]  /*07e0*/  LDG.E.64.CONSTANT R22, desc[UR4][R48.64+0xb9490] ;  /* 0x0b94900430167981 */ /* 0x000ee8000c1e9b00 */
[----:B------:R-:W2:Y:S01]  /*07f0*/  LDG.E.64.CONSTANT R26, desc[UR4][R6.64+0xb9490] ;  /* 0x0b949004061a7981 */ /* 0x000ea2000c1e9b00 */
[----:B----4-:R-:W-:-:S03]  /*0800*/  DMUL R38, R10, R38 ;  /* 0x000000260a267228 */ /* 0x010fc60000000000 */
[----:B------:R-:W4:Y:S01]  /*0810*/  LDG.E.64.CONSTANT R10, desc[UR4][R44.64+0xb9480] ;  /* 0x0b9480042c0a7981 */ /* 0x000f22000c1e9b00 */
[----:B---3--:R-:W-:-:S03]  /*0820*/  DFMA R16, R22, R34, -R16 ;  /* 0x000000221610722b */ /* 0x008fc60000000810 */
[----:B------:R-:W3:Y:S01]  /*0830*/  LDG.E.64.CONSTANT R34, desc[UR4][R6.64+0xb9498] ;  /* 0x0b94980406227981 */ /* 0x000ee2000c1e9b00 */
[----:B--2---:R-:W-:-:S03]  /*0840*/  DFMA R26, R26, R22, -R38 ;  /* 0x000000161a1a722b */ /* 0x004fc60000000826 */
[----:B------:R-:W3:Y:S04]  /*0850*/  LDG.E.64.CONSTANT R22, desc[UR4][R48.64+0xb9498] ;  /* 0x0b94980430167981 */ /* 0x000ee8000c1e9b00 */
[----:B------:R-:W2:Y:S04]  /*0860*/  LDG.E.64.CONSTANT R38, desc[UR4][R8.64+0xb9498] ;  /* 0x0b94980408267981 */ /* 0x000ea8000c1e9b00 */
[----:B------:R-:W5:Y:S01]  /*0870*/  LDG.E.64.CONSTANT R44, desc[UR4][R48.64+0xb94a0] ;  /* 0x0b94a004302c7981 */ /* 0x000f62000c1e9b00 */
[----:B----4-:R-:W-:Y:S02]  /*0880*/  DMUL R10, R10, R40 ;  /* 0x000000280a0a7228 */ /* 0x010fe40000000000 */
[----:B------:R-:W-:Y:S01]  /*0890*/  DMUL R40, R40, R24 ;  /* 0x0000001828287228 */ /* 0x000fe20000000000 */
[----:B------:R-:W5:Y:S05]  /*08a0*/  LDG.E.64.CONSTANT R24, desc[UR4][R6.64+0xb94a0] ;  /* 0x0b94a00406187981 */ /* 0x000f6a000c1e9b00 */
[----:B---3--:R-:W-:-:S02]  /*08b0*/  DFMA R34, R34, R22, -R10 ;  /* 0x000000162222722b */ /* 0x008fc4000000080a */
[----:B------:R-:W3:Y:S01]  /*08c0*/  LDG.E.64.CONSTANT R10, desc[UR4][R8.64+0xb94a0] ;  /* 0x0b94a004080a7981 */ /* 0x000ee2000c1e9b00 */
[----:B--2---:R-:W-:Y:S01]  /*08d0*/  DFMA R22, R22, R38, -R40 ;  /* 0x000000261616722b */ /* 0x004fe20000000828 */
[----:B------:R-:W0:Y:S01]  /*08e0*/  LDC.64 R38, c[0x0][0x398] ;  /* 0x0000e600ff267b82 */ /* 0x000e220000000a00 */
[----:B------:R-:W-:Y:S02]  /*08f0*/  DMUL R40, R30, R12 ;  /* 0x0000000c1e287228 */ /* 0x000fe40000000000 */
[----:B------:R-:W-:Y:S01]  /*0900*/  DADD R20, R32, R20 ;  /* 0x0000000020147229 */ /* 0x000fe20000000014 */
[----:B------:R-:W-:Y:S01]  /*0910*/  IMAD.WIDE.U32 R30, R52, 0xb9480, R2 ;  /* 0x000b9480341e7825 */ /* 0x000fe200078e0002 */
[----:B------:R-:W-:Y:S01]  /*0920*/  DADD R16, R26, R16 ;  /* 0x000000001a107229 */ /* 0x000fe20000000010 */
[----:B------:R-:W-:Y:S01]  /*0930*/  IADD3 R27, PT, PT, R53, -0x1, RZ ;  /* 0xffffffff351b7810 */ /* 0x000fe20007ffe0ff */
[----:B------:R-:W-:-:S04]  /*0940*/  DMUL R14, R12, R14 ;  /* 0x0000000e0c0e7228 */ /* 0x000fc80000000000 */
[----:B------:R-:W-:Y:S02]  /*0950*/  IMAD.WIDE.U32 R12, R27, 0x9a0, R30 ;  /* 0x000009a01b0c7825 */ /* 0x000fe400078e001e */
[----:B------:R-:W-:Y:S02]  /*0960*/  DMUL R16, R16, UR6 ;  /* 0x0000000610107c28 */ /* 0x000fe40008000000 */
[----:B0-----:R-:W-:-:S04]  /*0970*/  IMAD.WIDE.U32 R32, R52, 0xb9480, R38 ;  /* 0x000b948034207825 */ /* 0x001fc800078e0026 */
[----:B------:R-:W-:Y:S02]  /*0980*/  IMAD.WIDE.U32 R12, R0, 0x8, R12 ;  /* 0x00000008000c7825 */ /* 0x000fe400078e000c */
[----:B------:R-:W-:Y:S01]  /*0990*/  DFMA R20, R20, UR8, -R16 ;  /* 0x0000000814147c2b */ /* 0x000fe20008000810 */
[----:B------:R-:W2:Y:S04]  /*09a0*/  LDG.E.64.CONSTANT R38, desc[UR4][R6.64+0x9a0] ;  /* 0x0009a00406267981 */ /* 0x000ea8000c1e9b00 */
[----:B------:R-:W4:Y:S01]  /*09b0*/  LDG.E.64.CONSTANT R12, desc[UR4][R12.64] ;  /* 0x000000040c0c7981 */ /* 0x000f22000c1e9b00 */
[----:B------:R-:W-:Y:S02]  /*09c0*/  DADD R34, R34, R22 ;  /* 0x0000000022227229 */ /* 0x000fe40000000016 */
[----:B-----5:R-:W-:Y:S01]  /*09d0*/  DFMA R24, R24, R44, -R40 ;  /* 0x0000002c1818722b */ /* 0x020fe20000000828 */
[----:B------:R-:W-:-:S04]  /*09e0*/  IMAD.WIDE.U32 R40, R27, 0x9a0, R32 ;  /* 0x000009a01b287825 */ /* 0x000fc800078e0020 */
[----:B------:R-:W-:Y:S01]  /*09f0*/  IMAD.WIDE.U32 R26, R27, 0x9a0, R28 ;  /* 0x000009a01b1a7825 */ /* 0x000fe200078e001c */
[----:B---3--:R-:W-:-:S03]  /*0a00*/  DFMA R44, R44, R10, -R14 ;  /* 0x0000000a2c2c722b */ /* 0x008fc6000000080e */
[----:B------:R-:W-:-:S04]  /*0a10*/  IMAD.WIDE.U32 R40, R0, 0x8, R40 ;  /* 0x0000000800287825 */ /* 0x000fc800078e0028 */
[----:B------:R-:W-:Y:S01]  /*0a20*/  IMAD.WIDE.U32 R10, R53, 0x9a0, R32 ;  /* 0x000009a0350a7825 */ /* 0x000fe200078e0020 */
[----:B------:R-:W4:Y:S03]  /*0a30*/  LDG.E.64.CONSTANT R14, desc[UR4][R40.64] ;  /* 0x00000004280e7981 */ /* 0x000f26000c1e9b00 */
[C---:B------:R-:W-:Y:S02]  /*0a40*/  IMAD.WIDE.U32 R48, R0.reuse, 0x8, R26 ;  /* 0x0000000800307825 */ /* 0x040fe400078e001a */
[----:B------:R-:W3:Y:S02]  /*0a50*/  LDG.E.64.CONSTANT R26, desc[UR4][R8.64+0x9a0] ;  /* 0x0009a004081a7981 */ /* 0x000ee4000c1e9b00 */
[----:B------:R-:W-:Y:S02]  /*0a60*/  IMAD.WIDE.U32 R10, R0, 0x8, R10 ;  /* 0x00000008000a7825 */ /* 0x000fe400078e000a */
[----:B------:R-:W5:Y:S04]  /*0a70*/  LDG.E.64.CONSTANT R16, desc[UR4][R48.64] ;  /* 0x0000000430107981 */ /* 0x000f68000c1e9b00 */
[----:B------:R-:W2:Y:S01]  /*0a80*/  LDG.E.64.CONSTANT R22, desc[UR4][R10.64+0x9a0] ;  /* 0x0009a0040a167981 */ /* 0x000ea2000c1e9b00 */
[----:B------:R-:W-:Y:S01]  /*0a90*/  UMOV UR10, 0x6a7ef9db ;  /* 0x6a7ef9db000a7882 */ /* 0x000fe20000000000 */
[----:B------:R-:W-:-:S02]  /*0aa0*/  UMOV UR11, 0x3fa374bc ;  /* 0x3fa374bc000b7882 */ /* 0x000fc40000000000 */
[----:B------:R-:W-:Y:S01]  /*0ab0*/  DFMA R46, R42, UR10, R46 ;  /* 0x0000000a2a2e7c2b */ /* 0x000fe2000800002e */
[----:B------:R-:W-:Y:S01]  /*0ac0*/  UMOV UR12, 0x6a7ef9db ;  /* 0x6a7ef9db000c7882 */ /* 0x000fe20000000000 */
[----:B------:R-:W-:Y:S01]  /*0ad0*/  IADD3 R43, PT, PT, R53, -0x2, RZ ;  /* 0xfffffffe352b7810 */ /* 0x000fe20007ffe0ff */
[----:B------:R-:W-:Y:S01]  /*0ae0*/  DFMA R20, R34, UR10, R20 ;  /* 0x0000000a22147c2b */ /* 0x000fe20008000014 */
[----:B------:R-:W-:Y:S01]  /*0af0*/  UMOV UR13, 0x3fa374bc ;  /* 0x3fa374bc000d7882 */ /* 0x000fe20000000000 */
[----:B------:R-:W-:Y:S01]  /*0b00*/  DADD R18, R18, R36 ;  /* 0x0000000012127229 */ /* 0x000fe20000000024 */
[----:B------:R-:W3:Y:S01]  /*0b10*/  LDG.E.64.CONSTANT R40, desc[UR4][R40.64+0xb9480] ;  /* 0x0b94800428287981 */ /* 0x000ee2000c1e9b00 */
[----:B------:R-:W-:Y:S01]  /*0b20*/  IMAD.WIDE.U32 R36, R43, 0x9a0, R30 ;  /* 0x000009a02b247825 */ /* 0x000fe200078e001e */
[----:B------:R-:W-:Y:S02]  /*0b30*/  DADD R44, R24, R44 ;  /* 0x00000000182c7229 */ /* 0x000fe4000000002c */
[----:B------:R-:W3:Y:S01]  /*0b40*/  LDG.E.64.CONSTANT R24, desc[UR4][R6.64+0x1340] ;  /* 0x0013400406187981 */ /* 0x000ee2000c1e9b00 */
[----:B----4-:R-:W-:-:S02]  /*0b50*/  DMUL R12, R12, R14 ;  /* 0x0000000e0c0c7228 */ /* 0x010fc40000000000 */
[----:B-----5:R-:W-:Y:S01]  /*0b60*/  DMUL R34, R14, R16 ;  /* 0x000000100e227228 */ /* 0x020fe20000000000 */
[----:B------:R-:W-:-:S04]  /*0b70*/  IMAD.WIDE.U32 R14, R43, 0x9a0, R32 ;  /* 0x000009a02b0e7825 */ /* 0x000fc800078e0020 */
[----:B------:R-:W-:Y:S01]  /*0b80*/  IMAD.WIDE.U32 R16, R43, 0x9a0, R28 ;  /* 0x000009a02b107825 */ /* 0x000fe200078e001c */
[----:B--2---:R-:W-:-:S03]  /*0b90*/  DFMA R38, R38, R22, -R12 ;  /* 0x000000162626722b */ /* 0x004fc6000000080c */
[----:B------:R-:W-:-:S04]  /*0ba0*/  IMAD.WIDE.U32 R12, R0, 0x8, R36 ;  /* 0x00000008000c7825 */ /* 0x000fc800078e0024 */
[C---:B------:R-:W-:Y:S01]  /*0bb0*/  IMAD.WIDE.U32 R14, R0.reuse, 0x8, R14 ;  /* 0x00000008000e7825 */ /* 0x040fe200078e000e */
[----:B------:R-:W2:Y:S03]  /*0bc0*/  LDG.E.64.CONSTANT R36, desc[UR4][R12.64] ;  /* 0x000000040c247981 */ /* 0x000ea6000c1e9b00 */
[----:B------:R-:W-:Y:S01]  /*0bd0*/  IMAD.WIDE.U32 R16, R0, 0x8, R16 ;  /* 0x0000000800107825 */ /* 0x000fe200078e0010 */
[----:B------:R-:W2:Y:S04]  /*0be0*/  LDG.E.64.CONSTANT R48, desc[UR4][R14.64] ;  /* 0x000000040e307981 */ /* 0x000ea8000c1e9b00 */
[----:B------:R-:W4:Y:S01]  /*0bf0*/  LDG.E.64.CONSTANT R42, desc[UR4][R16.64] ;  /* 0x00000004102a7981 */ /* 0x000f22000c1e9b00 */
[----:B---3--:R-:W-:-:S03]  /*0c00*/  DFMA R22, R22, R26, -R34 ;  /* 0x0000001a1616722b */ /* 0x008fc60000000822 */
[----:B------:R-:W3:Y:S04]  /*0c10*/  LDG.E.64.CONSTANT R26, desc[UR4][R10.64+0x1340] ;  /* 0x001340040a1a7981 */ /* 0x000ee8000c1e9b00 */
[----:B------:R-:W5:Y:S01]  /*0c20*/  LDG.E.64.CONSTANT R34, desc[UR4][R8.64+0x1340] ;  /* 0x0013400408227981 */ /* 0x000f62000c1e9b00 */
[----:B------:R-:W-:Y:S01]  /*0c30*/  UMOV UR10, 0x3126e979 ;  /* 0x3126e979000a7882 */ /* 0x000fe20000000000 */
[----:B------:R-:W-:Y:S02]  /*0c40*/  UMOV UR11, 0x3f6cac08 ;  /* 0x3f6cac08000b7882 */ /* 0x000fe40000000000 */
[----:B------:R-:W-:Y:S01]  /*0c50*/  DFMA R20, R44, -UR10, R20 ;  /* 0x8000000a2c147c2b */ /* 0x000fe20008000014 */
[----:B------:R-:W5:Y:S01]  /*0c60*/  LDG.E.64.CONSTANT R12, desc[UR4][R12.64+0xb9480] ;  /* 0x0b9480040c0c7981 */ /* 0x000f62000c1e9b00 */
[----:B------:R-:W-:Y:S01]  /*0c70*/  IADD3 R45, PT, PT, R53, -0x3, RZ ;  /* 0xfffffffd352d7810 */ /* 0x000fe20007ffe0ff */
[----:B------:R-:W-:-:S02]  /*0c80*/  DADD R38, R38, R22 ;  /* 0x0000000026267229 */ /* 0x000fc40000000016 */
[----:B------:R-:W-:Y:S01]  /*0c90*/  DFMA R18, R18, -UR10, R46 ;  /* 0x8000000a12127c2b */ /* 0x000fe2000800002e */
[----:B------:R-:W5:Y:S04]  /*0ca0*/  LDG.E.64.CONSTANT R14, desc[UR4][R14.64+0xb9480] ;  /* 0x0b9480040e0e7981 */ /* 0x000f68000c1e9b00 */
[----:B------:R-:W5:Y:S01]  /*0cb0*/  LDG.E.64.CONSTANT R16, desc[UR4][R16.64+0xb9480] ;  /* 0x0b94800410107981 */ /* 0x000f62000c1e9b00 */
[----:B--2---:R-:W-:Y:S02]  /*0cc0*/  DMUL R36, R36, R48 ;  /* 0x0000003024247228 */ /* 0x004fe40000000000 */
[----:B----4-:R-:W-:Y:S01]  /*0cd0*/  DMUL R42, R48, R42 ;  /* 0x0000002a302a7228 */ /* 0x010fe20000000000 */
[----:B------:R-:W2:Y:S05]  /*0ce0*/  LDG.E.64.CONSTANT R48, desc[UR4][R6.64+0x1ce0] ;  /* 0x001ce00406307981 */ /* 0x000eaa000c1e9b00 */
[----:B---3--:R-:W-:Y:S01]  /*0cf0*/  DFMA R36, R24, R26, -R36 ;  /* 0x0000001a1824722b */ /* 0x008fe20000000824 */
[----:B------:R-:W-:Y:S01]  /*0d00*/  IMAD.WIDE.U32 R24, R45, 0x9a0, R32 ;  /* 0x000009a02d187825 */ /* 0x000fe200078e0020 */
[----:B-----5:R-:W-:-:S03]  /*0d10*/  DFMA R34, R26, R34, -R42 ;  /* 0x000000221a22722b */ /* 0x020fc6000000082a */
[----:B------:R-:W-:-:S04]  /*0d20*/  IMAD.WIDE.U32 R42, R45, 0x9a0, R30 ;  /* 0x000009a02d2a7825 */ /* 0x000fc800078e001e */
[----:B------:R-:W-:-:S04]  /*0d30*/  IMAD.WIDE.U32 R26, R45, 0x9a0, R28 ;  /* 0x000009a02d1a7825 */ /* 0x000fc800078e001c */
[C---:B------:R-:W-:Y:S01]  /*0d40*/  IMAD.WIDE.U32 R24, R0.reuse, 0x8, R24 ;  /* 0x0000000800187825 */ /* 0x040fe200078e0018 */
[----:B------:R-:W-:Y:S01]  /*0d50*/  DADD R36, R36, R34 ;  /* 0x0000000024247229 */ /* 0x000fe20000000022 */
[----:B------:R-:W3:Y:S02]  /*0d60*/  LDG.E.64.CONSTANT R44, desc[UR4][R8.64+0x1ce0] ;  /* 0x001ce004082c7981 */ /* 0x000ee4000c1e9b00 */
[C---:B------:R-:W-:Y:S02]  /*0d70*/  IMAD.WIDE.U32 R22, R0.reuse, 0x8, R42 ;  /* 0x0000000800167825 */ /* 0x040fe400078e002a */
[----:B------:R-:W4:Y:S02]  /*0d80*/  LDG.E.64.CONSTANT R50, desc[UR4][R24.64] ;  /* 0x0000000418327981 */ /* 0x000f24000c1e9b00 */
[----:B------:R-:W-:Y:S02]  /*0d90*/  IMAD.WIDE.U32 R26, R0, 0x8, R26 ;  /* 0x00000008001a7825 */ /* 0x000fe400078e001a */
[----:B------:R-:W4:Y:S04]  /*0da0*/  LDG.E.64.CONSTANT R42, desc[UR4][R22.64] ;  /* 0x00000004162a7981 */ /* 0x000f28000c1e9b00 */
[----:B------:R-:W5:Y:S04]  /*0db0*/  LDG.E.64.CONSTANT R46, desc[UR4][R26.64] ;  /* 0x000000041a2e7981 */ /* 0x000f68000c1e9b00 */
[----:B------:R-:W2:Y:S04]  /*0dc0*/  LDG.E.64.CONSTANT R34, desc[UR4][R10.64+0x1ce0] ;  /* 0x001ce0040a227981 */ /* 0x000ea8000c1e9b00 */
[----:B------:R-:W3:Y:S04]  /*0dd0*/  LDG.E.64.CONSTANT R22, desc[UR4][R22.64+0xb9480] ;  /* 0x0b94800416167981 */ /* 0x000ee8000c1e9b00 */
[----:B------:R-:W3:Y:S04]  /*0de0*/  LDG.E.64.CONSTANT R24, desc[UR4][R24.64+0xb9480] ;  /* 0x0b94800418187981 */ /* 0x000ee8000c1e9b00 */
[----:B------:R-:W3:Y:S01]  /*0df0*/  LDG.E.64.CONSTANT R26, desc[UR4][R26.64+0xb9480] ;  /* 0x0b9480041a1a7981 */ /* 0x000ee2000c1e9b00 */
[----:B----4-:R-:W-:-:S02]  /*0e00*/  DMUL R42, R42, R50 ;  /* 0x000000322a2a7228 */ /* 0x010fc40000000000 */
[----:B-----5:R-:W-:-:S06]  /*0e10*/  DMUL R46, R50, R46 ;  /* 0x0000002e322e7228 */ /* 0x020fcc0000000000 */
[----:B--2---:R-:W-:Y:S01]  /*0e20*/  DFMA R42, R48, R34, -R42 ;  /* 0x00000022302a722b */ /* 0x004fe2000000082a */
[----:B------:R-:W2:Y:S01]  /*0e30*/  LDG.E.64.CONSTANT R48, desc[UR4][R6.64+0x2680] ;  /* 0x0026800406307981 */ /* 0x000ea2000c1e9b00 */
[----:B---3--:R-:W-:Y:S01]  /*0e40*/  DFMA R34, R34, R44, -R46 ;  /* 0x0000002c2222722b */ /* 0x008fe2000000082e */
[----:B------:R-:W-:Y:S01]  /*0e50*/  IADD3 R47, PT, PT, R53, -0x4, RZ ;  /* 0xfffffffc352f7810 */ /* 0x000fe20007ffe0ff */
[----:B------:R-:W-:-:S04]  /*0e60*/  DMUL R44, R36, UR6 ;  /* 0x00000006242c7c28 */ /* 0x000fc80008000000 */
[----:B------:R-:W-:-:S04]  /*0e70*/  IMAD.WIDE.U32 R30, R47, 0x9a0, R30 ;  /* 0x000009a02f1e7825 */ /* 0x000fc800078e001e */
[----:B------:R-:W-:-:S04]  /*0e80*/  IMAD.WIDE.U32 R32, R47, 0x9a0, R32 ;  /* 0x000009a02f207825 */ /* 0x000fc800078e0020 */
[----:B------:R-:W-:-:S04]  /*0e90*/  IMAD.WIDE.U32 R36, R47, 0x9a0, R28 ;  /* 0x000009a02f247825 */ /* 0x000fc800078e001c */
[----:B------:R-:W-:-:S04]  /*0ea0*/  IMAD.WIDE.U32 R28, R0, 0x8, R30 ;  /* 0x00000008001c7825 */ /* 0x000fc800078e001e */
[C---:B------:R-:W-:Y:S01]  /*0eb0*/  IMAD.WIDE.U32 R30, R0.reuse, 0x8, R32 ;  /* 0x00000008001e7825 */ /* 0x040fe200078e0020 */
[----:B------:R-:W-:Y:S01]  /*0ec0*/  DADD R42, R42, R34 ;  /* 0x000000002a2a7229 */ /* 0x000fe20000000022 */
[----:B------:R-:W3:Y:S02]  /*0ed0*/  LDG.E.64.CONSTANT R34, desc[UR4][R28.64] ;  /* 0x000000041c227981 */ /* 0x000ee4000c1e9b00 */
[----:B------:R-:W-:Y:S02]  /*0ee0*/  IMAD.WIDE.U32 R32, R0, 0x8, R36 ;  /* 0x0000000800207825 */ /* 0x000fe400078e0024 */
[----:B------:R-:W3:Y:S04]  /*0ef0*/  LDG.E.64.CONSTANT R50, desc[UR4][R30.64] ;  /* 0x000000041e327981 */ /* 0x000ee8000c1e9b00 */
[----:B------:R-:W4:Y:S01]  /*0f00*/  LDG.E.64.CONSTANT R46, desc[UR4][R32.64] ;  /* 0x00000004202e7981 */ /* 0x000f22000c1e9b00 */
[----:B------:R-:W-:-:S02]  /*0f10*/  DFMA R38, R38, UR8, -R44 ;  /* 0x0000000826267c2b */ /* 0x000fc4000800082c */
[----:B------:R-:W-:Y:S01]  /*0f20*/  DMUL R16, R14, R16 ;  /* 0x000000100e107228 */ /* 0x000fe20000000000 */
[----:B------:R-:W2:Y:S01]  /*0f30*/  LDG.E.64.CONSTANT R36, desc[UR4][R10.64+0x2680] ;  /* 0x002680040a247981 */ /* 0x000ea2000c1e9b00 */
[----:B------:R-:W-:Y:S01]  /*0f40*/  UMOV UR16, 0x9999999a ;  /* 0x9999999a00107882 */ /* 0x000fe20000000000 */
[----:B------:R-:W-:Y:S01]  /*0f50*/  UMOV UR17, 0x3fc99999 ;  /* 0x3fc9999900117882 */ /* 0x000fe20000000000 */
[----:B------:R-:W-:Y:S01]  /*0f60*/  UMOV UR14, 0x9999999a ;  /* 0x9999999a000e7882 */ /* 0x000fe20000000000 */
[----:B------:R-:W5:Y:S01]  /*0f70*/  LDG.E.64.CONSTANT R44, desc[UR4][R8.64+0x2680] ;  /* 0x00268004082c7981 */ /* 0x000f62000c1e9b00 */
[----:B------:R-:W-:Y:S01]  /*0f80*/  DFMA R38, R42, UR12, R38 ;  /* 0x0000000c2a267c2b */ /* 0x000fe20008000026 */
[----:B------:R-:W-:Y:S01]  /*0f90*/  UMOV UR15, 0x3fe99999 ;  /* 0x3fe99999000f7882 */ /* 0x000fe20000000000 */
[----:B------:R-:W-:Y:S01]  /*0fa0*/  IMAD.WIDE.U32 R42, R52, 0xb9480, R4 ;  /* 0x000b9480342a7825 */ /* 0x000fe200078e0004 */
[----:B------:R-:W5:Y:S01]  /*0fb0*/  LDG.E.64.CONSTANT R28, desc[UR4][R28.64+0xb9480] ;  /* 0x0b9480041c1c7981 */ /* 0x000f62000c1e9b00 */
[----:B------:R-:W-:Y:S01]  /*0fc0*/  UMOV UR6, 0x3126e979 ;  /* 0x3126e97900067882 */ /* 0x000fe20000000000 */
[----:B------:R-:W-:Y:S01]  /*0fd0*/  UMOV UR7, 0x3f6cac08 ;  /* 0x3f6cac0800077882 */ /* 0x000fe20000000000 */
[----:B------:R-:W0:Y:S01]  /*0fe0*/  LDCU.128 UR8, c[0x0][0x3b0] ;  /* 0x00007600ff0877ac */ /* 0x000e220008000c00 */
[----:B------:R-:W5:Y:S04]  /*0ff0*/  LDG.E.64.CONSTANT R30, desc[UR4][R30.64+0xb9480] ;  /* 0x0b9480041e1e7981 */ /* 0x000f68000c1e9b00 */
[----:B------:R-:W5:Y:S01]  /*1000*/  LDG.E.64.CONSTANT R32, desc[UR4][R32.64+0xb9480] ;  /* 0x0b94800420207981 */ /* 0x000f62000c1e9b00 */
[----:B---3--:R-:W-:-:S02]  /*1010*/  DMUL R34, R34, R50 ;  /* 0x0000003222227228 */ /* 0x008fc40000000000 */
[----:B----4-:R-:W-:-:S06]  /*1020*/  DMUL R46, R50, R46 ;  /* 0x0000002e322e7228 */ /* 0x010fcc0000000000 */
[----:B--2---:R-:W-:Y:S01]  /*1030*/  DFMA R34, R48, R36, -R34 ;  /* 0x000000243022722b */ /* 0x004fe20000000822 */
[----:B------:R-:W2:Y:S01]  /*1040*/  LDG.E.64.CONSTANT R48, desc[UR4][R8.64+0xb9e20] ;  /* 0x0b9e200408307981 */ /* 0x000ea2000c1e9b00 */
[----:B-----5:R-:W-:Y:S01]  /*1050*/  DFMA R36, R36, R44, -R46 ;  /* 0x0000002c2424722b */ /* 0x020fe2000000082e */
[----:B------:R-:W-:Y:S01]  /*1060*/  IMAD.WIDE.U32 R44, R52, 0xb9480, R2 ;  /* 0x000b9480342c7825 */ /* 0x000fe200078e0002 */
[----:B------:R-:W-:-:S05]  /*1070*/  IADD3 R47, PT, PT, R53, -0x1, RZ ;  /* 0xffffffff352f7810 */ /* 0x000fca0007ffe0ff */
[----:B------:R-:W-:-:S04]  /*1080*/  IMAD.WIDE.U32 R42, R47, 0x9a0, R42 ;  /* 0x000009a02f2a7825 */ /* 0x000fc800078e002a */
[----:B------:R-:W-:Y:S02]  /*1090*/  IMAD.WIDE.U32 R44, R47, 0x9a0, R44 ;  /* 0x000009a02f2c7825 */ /* 0x000fe400078e002c */
[----:B------:R-:W2:Y:S02]  /*10a0*/  LDG.E.64.CONSTANT R46, desc[UR4][R10.64+0xb9e20] ;  /* 0x0b9e20040a2e7981 */ /* 0x000ea4000c1e9b00 */
[----:B------:R-:W-:-:S04]  /*10b0*/  IMAD.WIDE.U32 R42, R0, 0x8, R42 ;  /* 0x00000008002a7825 */ /* 0x000fc800078e002a */
[----:B------:R-:W-:Y:S02]  /*10c0*/  IMAD.WIDE.U32 R50, R0, 0x8, R44 ;  /* 0x0000000800327825 */ /* 0x000fe400078e002c */
[----:B------:R-:W3:Y:S04]  /*10d0*/  LDG.E.64.CONSTANT R42, desc[UR4][R42.64+0xb9480] ;  /* 0x0b9480042a2a7981 */ /* 0x000ee8000c1e9b00 */
[----:B------:R-:W4:Y:S04]  /*10e0*/  LDG.E.64.CONSTANT R50, desc[UR4][R50.64+0xb9480] ;  /* 0x0b94800432327981 */ /* 0x000f28000c1e9b00 */
[----:B------:R-:W5:Y:S01]  /*10f0*/  LDG.E.64.CONSTANT R44, desc[UR4][R6.64+0xb9e20] ;  /* 0x0b9e2004062c7981 */ /* 0x000f62000c1e9b00 */
[----:B---3--:R-:W-:-:S02]  /*1100*/  DMUL R42, R40, R42 ;  /* 0x0000002a282a7228 */ /* 0x008fc40000000000 */
[----:B----4-:R-:W-:Y:S01]  /*1110*/  DMUL R50, R50, R40 ;  /* 0x0000002832327228 */ /* 0x010fe20000000000 */
[----:B------:R-:W3:Y:S05]  /*1120*/  LDG.E.64.CONSTANT R40, desc[UR4][R6.64+0xba7c0] ;  /* 0x0ba7c00406287981 */ /* 0x000eea000c1e9b00 */
[----:B--2---:R-:W-:Y:S02]  /*1130*/  DFMA R48, R46, R48, -R42 ;  /* 0x000000302e30722b */ /* 0x004fe4000000082a */
[----:B------:R-:W3:Y:S01]  /*1140*/  LDG.E.64.CONSTANT R42, desc[UR4][R10.64+0xba7c0] ;  /* 0x0ba7c0040a2a7981 */ /* 0x000ee2000c1e9b00 */
[----:B-----5:R-:W-:-:S03]  /*1150*/  DFMA R44, R44, R46, -R50 ;  /* 0x0000002e2c2c722b */ /* 0x020fc60000000832 */
[----:B------:R-:W2:Y:S01]  /*1160*/  LDG.E.64.CONSTANT R46, desc[UR4][R8.64+0xba7c0] ;  /* 0x0ba7c004082e7981 */ /* 0x000ea2000c1e9b00 */
[----:B------:R-:W-:-:S03]  /*1170*/  DMUL R50, R12, R14 ;  /* 0x0000000e0c327228 */ /* 0x000fc60000000000 */
[----:B------:R-:W4:Y:S04]  /*1180*/  LDG.E.64.CONSTANT R12, desc[UR4][R10.64+0xbb160] ;  /* 0x0bb160040a0c7981 */ /* 0x000f28000c1e9b00 */
[----:B------:R-:W4:Y:S01]  /*1190*/  LDG.E.64.CONSTANT R14, desc[UR4][R8.64+0xbb160] ;  /* 0x0bb16004080e7981 */ /* 0x000f22000c1e9b00 */
[----:B---3--:R-:W-:Y:S02]  /*11a0*/  DFMA R40, R40, R42, -R50 ;  /* 0x0000002a2828722b */ /* 0x008fe40000000832 */
[----:B--2---:R-:W-:Y:S01]  /*11b0*/  DFMA R16, R42, R46, -R16 ;  /* 0x0000002e2a10722b */ /* 0x004fe20000000810 */
[----:B------:R-:W2:Y:S01]  /*11c0*/  LDG.E.64.CONSTANT R42, desc[UR4][R6.64+0xbb160] ;  /* 0x0bb16004062a7981 */ /* 0x000ea2000c1e9b00 */
[----:B------:R-:W-:Y:S02]  /*11d0*/  DMUL R46, R22, R24 ;  /* 0x00000018162e7228 */ /* 0x000fe40000000000 */
[----:B------:R-:W-:Y:S01]  /*11e0*/  DMUL R50, R24, R26 ;  /* 0x0000001a18327228 */ /* 0x000fe20000000000 */
[----:B------:R-:W3:Y:S04]  /*11f0*/  LDG.E.64.CONSTANT R22, desc[UR4][R8.64+0xbbb00] ;  /* 0x0bbb000408167981 */ /* 0x000ee8000c1e9b00 */
[----:B------:R-:W3:Y:S04]  /*1200*/  LDG.E.64.CONSTANT R24, desc[UR4][R10.64+0xbbb00] ;  /* 0x0bbb00040a187981 */ /* 0x000ee8000c1e9b00 */
[----:B------:R-:W5:Y:S01]  /*1210*/  LDG.E.64.CONSTANT R26, desc[UR4][R6.64+0xbbb00] ;  /* 0x0bbb0004061a7981 */ /* 0x000f62000c1e9b00 */
[----:B----4-:R-:W-:-:S02]  /*1220*/  DFMA R14, R12, R14, -R50 ;  /* 0x0000000e0c0e722b */ /* 0x010fc40000000832 */
[----:B------:R-:W-:Y:S02]  /*1230*/  DADD R34, R34, R36 ;  /* 0x0000000022227229 */ /* 0x000fe40000000024 */
[----:B------:R-:W-:Y:S02]  /*1240*/  DMUL R28, R28, R30 ;  /* 0x0000001e1c1c7228 */ /* 0x000fe40000000000 */
[----:B------:R-:W-:Y:S02]  /*1250*/  DMUL R32, R30, R32 ;  /* 0x000000201e207228 */ /* 0x000fe40000000000 */
[----:B------:R-:W-:Y:S01]  /*1260*/  DADD R16, R40, R16 ;  /* 0x0000000028107229 */ /* 0x000fe20000000010 */
[----:B------:R-:W4:Y:S01]  /*1270*/  LDG.E.64.CONSTANT R30, desc[UR4][R6.64+0x2e5200] ;  /* 0x2e520004061e7981 */ /* 0x000f22000c1e9b00 */
[----:B------:R-:W-:Y:S01]  /*1280*/  IADD3 R41, PT, PT, R52, -0x3, RZ ;  /* 0xfffffffd34297810 */ /* 0x000fe20007ffe0ff */
[----:B------:R-:W-:Y:S02]  /*1290*/  DADD R44, R44, R48 ;  /* 0x000000002c2c7229 */ /* 0x000fe40000000030 */
[----:B--2---:R-:W-:Y:S01]  /*12a0*/  DFMA R42, R42, R12, -R46 ;  /* 0x0000000c2a2a722b */ /* 0x004fe2000000082e */
[----:B------:R-:W2:Y:S01]  /*12b0*/  LDG.E.64.CONSTANT R48, desc[UR4][R6.64+0x39e680] ;  /* 0x39e6800406307981 */ /* 0x000ea2000c1e9b00 */
[----:B------:R-:W1:Y:S01]  /*12c0*/  LDC.64 R12, c[0x0][0x3a0] ;  /* 0x0000e800ff0c7b82 */ /* 0x000e620000000a00 */
[----:B---3--:R-:W-:Y:S01]  /*12d0*/  DFMA R22, R24, R22, -R32 ;  /* 0x000000161816722b */ /* 0x008fe20000000820 */
[----:B------:R-:W-:Y:S01]  /*12e0*/  IMAD.WIDE.U32 R32, R41, 0xb9480, R2 ;  /* 0x000b948029207825 */ /* 0x000fe200078e0002 */
[----:B-----5:R-:W-:-:S03]  /*12f0*/  DFMA R26, R26, R24, -R28 ;  /* 0x000000181a1a722b */ /* 0x020fc6000000081c */
[----:B------:R-:W-:Y:S01]  /*1300*/  IMAD.WIDE.U32 R24, R41, 0xb9480, R4 ;  /* 0x000b948029187825 */ /* 0x000fe200078e0004 */
[----:B------:R-:W3:Y:S03]  /*1310*/  LDG.E.64.CONSTANT R28, desc[UR4][R8.64+0x2e5200] ;  /* 0x2e520004081c7981 */ /* 0x000ee6000c1e9b00 */
[----:B-1----:R-:W-:-:S04]  /*1320*/  IMAD.WIDE.U32 R36, R52, 0xb9480, R12 ;  /* 0x000b948034247825 */ /* 0x002fc800078e000c */
[----:B------:R-:W-:-:S04]  /*1330*/  IMAD.WIDE.U32 R36, R53, 0x9a0, R36 ;  /* 0x000009a035247825 */ /* 0x000fc800078e0024 */
[----:B------:R-:W-:Y:S01]  /*1340*/  IMAD.WIDE.U32 R46, R41, 0xb9480, R12 ;  /* 0x000b9480292e7825 */ /* 0x000fe200078e000c */
[----:B------:R-:W-:-:S03]  /*1350*/  DMUL R40, R16, UR16 ;  /* 0x0000001010287c28 */ /* 0x000fc60008000000 */
[----:B------:R-:W-:-:S04]  /*1360*/  IMAD.WIDE.U32 R36, R0, 0x8, R36 ;  /* 0x0000000800247825 */ /* 0x000fc800078e0024 */
[C---:B------:R-:W-:Y:S01]  /*1370*/  IMAD.WIDE.U32 R32, R53.reuse, 0x9a0, R32 ;  /* 0x000009a035207825 */ /* 0x040fe200078e0020 */
[----:B------:R-:W4:Y:S03]  /*1380*/  LDG.E.64.CONSTANT R10, desc[UR4][R36.64+0x2e5200] ;  /* 0x2e520004240a7981 */ /* 0x000f26000c1e9b00 */
[----:B------:R-:W-:-:S04]  /*1390*/  IMAD.WIDE.U32 R16, R53, 0x9a0, R46 ;  /* 0x000009a035107825 */ /* 0x000fc800078e002e */
[----:B------:R-:W-:Y:S01]  /*13a0*/  IMAD.WIDE.U32 R24, R53, 0x9a0, R24 ;  /* 0x000009a035187825 */ /* 0x000fe200078e0018 */
[----:B------:R-:W-:Y:S01]  /*13b0*/  DFMA R44, R44, UR14, -R40 ;  /* 0x0000000e2c2c7c2b */ /* 0x000fe20008000828 */
[----:B------:R-:W2:Y:S02]  /*13c0*/  LDG.E.64.CONSTANT R50, desc[UR4][R36.64+0x39e680] ;  /* 0x39e6800424327981 */ /* 0x000ea4000c1e9b00 */
[----:B------:R-:W-:-:S04]  /*13d0*/  IMAD.WIDE.U32 R32, R0, 0x8, R32 ;  /* 0x0000000800207825 */ /* 0x000fc800078e0020 */
[----:B------:R-:W-:-:S04]  /*13e0*/  IMAD.WIDE.U32 R16, R0, 0x8, R16 ;  /* 0x0000000800107825 */ /* 0x000fc800078e0010 */
[----:B------:R-:W-:Y:S01]  /*13f0*/  IMAD.WIDE.U32 R24, R0, 0x8, R24 ;  /* 0x0000000800187825 */ /* 0x000fe200078e0018 */
[----:B------:R-:W-:Y:S01]  /*1400*/  DADD R46, R42, R14 ;  /* 0x000000002a2e7229 */ /* 0x000fe2000000000e */
[----:B------:R-:W5:Y:S04]  /*1410*/  LDG.E.64.CONSTANT R40, desc[UR4][R16.64+-0xb9480] ;  /* 0xf46b800410287981 */ /* 0x000f68000c1e9b00 */
[----:B------:R-:W5:Y:S04]  /*1420*/  LDG.E.64.CONSTANT R14, desc[UR4][R32.64+-0xb9480] ;  /* 0xf46b8004200e7981 */ /* 0x000f68000c1e9b00 */
[----:B------:R-:W2:Y:S01]  /*1430*/  LDG.E.64.CONSTANT R42, desc[UR4][R24.64+-0xb9480] ;  /* 0xf46b8004182a7981 */ /* 0x000ea2000c1e9b00 */
[----:B------:R-:W-:Y:S01]  /*1440*/  DFMA R44, R46, UR12, R44 ;  /* 0x0000000c2e2c7c2b */ /* 0x000fe2000800002c */
[----:B------:R-:W-:Y:S01]  /*1450*/  IADD3 R47, PT, PT, R52, -0x1, RZ ;  /* 0xffffffff342f7810 */ /* 0x000fe20007ffe0ff */
[----:B------:R-:W-:Y:S01]  /*1460*/  DADD R22, R26, R22 ;  /* 0x000000001a167229 */ /* 0x000fe20000000016 */
[----:B------:R-:W2:Y:S03]  /*1470*/  LDG.E.64.CONSTANT R16, desc[UR4][R16.64] ;  /* 0x0000000410107981 */ /* 0x000ea6000c1e9b00 */
[C---:B------:R-:W-:Y:S01]  /*1480*/  IMAD.WIDE.U32 R2, R47.reuse, 0xb9480, R2 ;  /* 0x000b94802f027825 */ /* 0x040fe200078e0002 */
[----:B------:R-:W2:Y:S03]  /*1490*/  LDG.E.64.CONSTANT R32, desc[UR4][R32.64] ;  /* 0x0000000420207981 */ /* 0x000ea6000c1e9b00 */
[C---:B------:R-:W-:Y:S01]  /*14a0*/  IMAD.WIDE.U32 R4, R47.reuse, 0xb9480, R4 ;  /* 0x000b94802f047825 */ /* 0x040fe200078e0004 */
[----:B------:R-:W2:Y:S03]  /*14b0*/  LDG.E.64.CONSTANT R24, desc[UR4][R24.64] ;  /* 0x0000000418187981 */ /* 0x000ea6000c1e9b00 */
[----:B------:R-:W-:-:S04]  /*14c0*/  IMAD.WIDE.U32 R12, R47, 0xb9480, R12 ;  /* 0x000b94802f0c7825 */ /* 0x000fc800078e000c */
[----:B------:R-:W-:-:S04]  /*14d0*/  IMAD.WIDE.U32 R2, R53, 0x9a0, R2 ;  /* 0x000009a035027825 */ /* 0x000fc800078e0002 */
[----:B------:R-:W-:-:S04]  /*14e0*/  IMAD.WIDE.U32 R4, R53, 0x9a0, R4 ;  /* 0x000009a035047825 */ /* 0x000fc800078e0004 */
[----:B------:R-:W-:-:S04]  /*14f0*/  IMAD.WIDE.U32 R12, R53, 0x9a0, R12 ;  /* 0x000009a0350c7825 */ /* 0x000fc800078e000c */
[----:B------:R-:W-:-:S04]  /*1500*/  IMAD.WIDE.U32 R2, R0, 0x8, R2 ;  /* 0x0000000800027825 */ /* 0x000fc800078e0002 */
[----:B------:R-:W-:-:S04]  /*1510*/  IMAD.WIDE.U32 R4, R0, 0x8, R4 ;  /* 0x0000000800047825 */ /* 0x000fc800078e0004 */
[----:B------:R-:W-:Y:S01]  /*1520*/  IMAD.WIDE.U32 R12, R0, 0x8, R12 ;  /* 0x00000008000c7825 */ /* 0x000fe200078e000c */
[----:B------:R-:W2:Y:S04]  /*1530*/  LDG.E.64.CONSTANT R26, desc[UR4][R4.64] ;  /* 0x00000004041a7981 */ /* 0x000ea8000c1e9b00 */
[----:B------:R-:W2:Y:S01]  /*1540*/  LDG.E.64.CONSTANT R46, desc[UR4][R12.64] ;  /* 0x000000040c2e7981 */ /* 0x000ea2000c1e9b00 */
[----:B------:R-:W-:Y:S02]  /*1550*/  DFMA R34, R34, -UR6, R38 ;  /* 0x8000000622227c2b */ /* 0x000fe40008000026 */
[----:B------:R-:W-:Y:S01]  /*1560*/  DFMA R22, R22, -UR6, R44 ;  /* 0x8000000616167c2b */ /* 0x000fe2000800002c */
[----:B------:R-:W2:Y:S04]  /*1570*/  LDG.E.64.CONSTANT R38, desc[UR4][R6.64+0x172900] ;  /* 0x1729000406267981 */ /* 0x000ea8000c1e9b00 */
[----:B------:R-:W2:Y:S01]  /*1580*/  LDG.E.64.CONSTANT R44, desc[UR4][R8.64+0x172900] ;  /* 0x17290004082c7981 */ /* 0x000ea2000c1e9b00 */
[----:B----4-:R-:W-:-:S03]  /*1590*/  DMUL R30, R30, R10 ;  /* 0x0000000a1e1e7228 */ /* 0x010fc60000000000 */
[----:B------:R-:W4:Y:S01]  /*15a0*/  LDG.E.64.CONSTANT R4, desc[UR4][R4.64+-0xb9480] ;  /* 0xf46b800404047981 */ /* 0x000f22000c1e9b00 */
[----:B---3--:R-:W-:-:S03]  /*15b0*/  DMUL R28, R10, R28 ;  /* 0x0000001c0a1c7228 */ /* 0x008fc60000000000 */
[----:B------:R-:W3:Y:S01]  /*15c0*/  LDG.E.64.CONSTANT R10, desc[UR4][R2.64] ;  /* 0x00000004020a7981 */ /* 0x000ee2000c1e9b00 */
[----:B0-----:R-:W-:-:S03]  /*15d0*/  DMUL R34, R34, UR10 ;  /* 0x0000000a22227c28 */ /* 0x001fc60008000000 */
[----:B------:R-:W4:Y:S01]  /*15e0*/  LDG.E.64.CONSTANT R12, desc[UR4][R12.64+-0xb9480] ;  /* 0xf46b80040c0c7981 */ /* 0x000f22000c1e9b00 */
[----:B-----5:R-:W-:-:S03]  /*15f0*/  DFMA R14, -R14, R40, R30 ;  /* 0x000000280e0e722b */ /* 0x020fc6000000011e */
[----:B------:R-:W5:Y:S01]  /*1600*/  LDG.E.64.CONSTANT R2, desc[UR4][R2.64+-0xb9480] ;  /* 0xf46b800402027981 */ /* 0x000f62000c1e9b00 */
[----:B--2---:R-:W-:-:S03]  /*1610*/  DFMA R42, R40, -R42, R28 ;  /* 0x8000002a282a722b */ /* 0x004fc6000000001c */
[----:B------:R-:W2:Y:S01]  /*1620*/  LDG.E.64.CONSTANT R40, desc[UR4][R36.64+0x172900] ;  /* 0x1729000424287981 */ /* 0x000ea2000c1e9b00 */
[----:B------:R-:W-:Y:S02]  /*1630*/  DMUL R22, R22, UR10 ;  /* 0x0000000a16167c28 */ /* 0x000fe40008000000 */
[----:B------:R-:W-:Y:S01]  /*1640*/  DFMA R18, R18, UR8, -R34 ;  /* 0x0000000812127c2b */ /* 0x000fe20008000822 */
[----:B------:R-:W4:Y:S01]  /*1650*/  LDG.E.64.CONSTANT R34, desc[UR4][R36.64+0xb9480] ;  /* 0x0b94800424227981 */ /* 0x000f22000c1e9b00 */
[----:B------:R-:W-:Y:S02]  /*1660*/  DADD R14, R14, R42 ;  /* 0x000000000e0e7229 */ /* 0x000fe4000000002a */
[----:B------:R-:W-:Y:S01]  /*1670*/  DMUL R32, R32, R16 ;  /* 0x0000001020207228 */ /* 0x000fe20000000000 */
[----:B------:R-:W4:Y:S01]  /*1680*/  LDG.E.64.CONSTANT R42, desc[UR4][R8.64+0xb9480] ;  /* 0x0b948004082a7981 */ /* 0x000f22000c1e9b00 */
[----:B------:R-:W-:Y:S02]  /*1690*/  DFMA R20, R20, UR8, -R22 ;  /* 0x0000000814147c2b */ /* 0x000fe40008000816 */
[----:B------:R-:W-:Y:S01]  /*16a0*/  DMUL R24, R16, R24 ;  /* 0x0000001810187228 */ /* 0x000fe20000000000 */
[----:B------:R-:W5:Y:S04]  /*16b0*/  LDG.E.64.CONSTANT R22, desc[UR4][R6.64+0xb9480] ;  /* 0x0b94800406167981 */ /* 0x000f68000c1e9b00 */
[----:B------:R-:W5:Y:S01]  /*16c0*/  LDG.E.64.CONSTANT R16, desc[UR4][R6.64] ;  /* 0x0000000406107981 */ /* 0x000f62000c1e9b00 */
[----:B------:R-:W-:-:S02]  /*16d0*/  DMUL R26, R46, R26 ;  /* 0x0000001a2e1a7228 */ /* 0x000fc40000000000 */
[----:B---3--:R-:W-:Y:S01]  /*16e0*/  DMUL R10, R10, R46 ;  /* 0x0000002e0a0a7228 */ /* 0x008fe20000000000 */
[----:B------:R-:W3:Y:S01]  /*16f0*/  LDG.E.64.CONSTANT R46, desc[UR4][R36.64] ;  /* 0x00000004242e7981 */ /* 0x000ee2000c1e9b00 */
[----:B--2---:R-:W-:Y:S02]  /*1700*/  DMUL R38, R38, R40 ;  /* 0x0000002826267228 */ /* 0x004fe40000000000 */
[----:B------:R-:W-:Y:S01]  /*1710*/  DMUL R44, R40, R44 ;  /* 0x0000002c282c7228 */ /* 0x000fe20000000000 */
[----:B------:R-:W2:Y:S01]  /*1720*/  LDG.E.64.CONSTANT R40, desc[UR4][R8.64] ;  /* 0x0000000408287981 */ /* 0x000ea2000c1e9b00 */
[----:B----4-:R-:W-:Y:S02]  /*1730*/  DFMA R42, R34, R42, -R26 ;  /* 0x0000002a222a722b */ /* 0x010fe4000000081a */
[----:B-----5:R-:W-:-:S04]  /*1740*/  DFMA R22, R22, R34, -R10 ;  /* 0x000000221616722b */ /* 0x020fc8000000080a */
[----:B------:R-:W-:Y:S02]  /*1750*/  DFMA R34, R12, -R4, R44 ;  /* 0x800000040c22722b */ /* 0x000fe4000000002c */
[--C-:B---3--:R-:W-:Y:S02]  /*1760*/  DFMA R16, -R16, R46, R38.reuse ;  /* 0x0000002e1010722b */ /* 0x108fe40000000126 */
[----:B------:R-:W-:Y:S02]  /*1770*/  DFMA R38, -R2, R12, R38 ;  /* 0x0000000c0226722b */ /* 0x000fe40000000126 */
[----:B--2---:R-:W-:-:S06]  /*1780*/  DFMA R40, R46, -R40, R44 ;  /* 0x800000282e28722b */ /* 0x004fcc000000002c */
[----:B------:R-:W-:Y:S01]  /*1790*/  DADD R46, R38, R34 ;  /* 0x00000000262e7229 */ /* 0x000fe20000000022 */
[----:B------:R-:W2:Y:S04]  /*17a0*/  LDG.E.64.CONSTANT R44, desc[UR4][R36.64+0x22bd80] ;  /* 0x22bd8004242c7981 */ /* 0x000ea8000c1e9b00 */
[----:B------:R0:W2:Y:S04]  /*17b0*/  LDG.E.64.CONSTANT R34, desc[UR4][R6.64+0x22bd80] ;  /* 0x22bd800406227981 */ /* 0x0000a8000c1e9b00 */
[----:B------:R-:W3:Y:S01]  /*17c0*/  LDG.E.64.CONSTANT R38, desc[UR4][R8.64+0x22bd80] ;  /* 0x22bd800408267981 */ /* 0x000ee2000c1e9b00 */
[----:B------:R-:W-:Y:S01]  /*17d0*/  UMOV UR6, 0x9999999a ;  /* 0x9999999a00067882 */ /* 0x000fe20000000000 */
[----:B------:R-:W-:Y:S01]  /*17e0*/  UMOV UR7, 0x3fc99999 ;  /* 0x3fc9999900077882 */ /* 0x000fe20000000000 */
[----:B------:R-:W-:Y:S01]  /*17f0*/  DADD R22, R22, R42 ;  /* 0x0000000016167229 */ /* 0x000fe2000000002a */
[----:B0-----:R-:W0:Y:S01]  /*1800*/  LDC.64 R6, c[0x0][0x380] ;  /* 0x0000e000ff067b82 */ /* 0x001e220000000a00 */
[----:B------:R-:W4:Y:S01]  /*1810*/  LDG.E.64.CONSTANT R8, desc[UR4][R8.64+0x39e680] ;  /* 0x39e6800408087981 */ /* 0x000f22000c1e9b00 */
[----:B------:R-:W-:-:S02]  /*1820*/  DMUL R46, R46, UR16 ;  /* 0x000000102e2e7c28 */ /* 0x000fc40008000000 */
[----:B------:R-:W-:Y:S02]  /*1830*/  DFMA R2, -R2, R12, R30 ;  /* 0x0000000c0202722b */ /* 0x000fe4000000011e */
[----:B------:R-:W-:Y:S02]  /*1840*/  DFMA R4, R12, -R4, R28 ;  /* 0x800000040c04722b */ /* 0x000fe4000000001c */
[----:B------:R-:W-:Y:S02]  /*1850*/  DADD R16, R16, R40 ;  /* 0x0000000010107229 */ /* 0x000fe40000000028 */
[----:B------:R-:W-:Y:S02]  /*1860*/  DFMA R22, R22, UR14, -R46 ;  /* 0x0000000e16167c2b */ /* 0x000fe4000800082e */
[----:B------:R-:W-:Y:S02]  /*1870*/  DFMA R48, R48, R50, -R32 ;  /* 0x000000323030722b */ /* 0x000fe40000000820 */
[----:B------:R-:W-:Y:S01]  /*1880*/  DADD R2, R2, R4 ;  /* 0x0000000002027229 */ /* 0x000fe20000000004 */
[----:B------:R-:W-:Y:S01]  /*1890*/  UMOV UR8, 0x3126e979 ;  /* 0x3126e97900087882 */ /* 0x000fe20000000000 */
[----:B------:R-:W-:Y:S01]  /*18a0*/  UMOV UR9, 0x3f6cac08 ;  /* 0x3f6cac0800097882 */ /* 0x000fe20000000000 */
[----:B0-----:R-:W-:-:S04]  /*18b0*/  IMAD.WIDE.U32 R6, R52, 0xb9480, R6 ;  /* 0x000b948034067825 */ /* 0x001fc800078e0006 */
[----:B------:R-:W-:-:S04]  /*18c0*/  IMAD.WIDE.U32 R6, R53, 0x9a0, R6 ;  /* 0x000009a035067825 */ /* 0x000fc800078e0006 */
[----:B------:R-:W-:Y:S01]  /*18d0*/  IMAD.WIDE.U32 R6, R0, 0x8, R6 ;  /* 0x0000000800067825 */ /* 0x000fe200078e0006 */
[----:B--2---:R-:W-:Y:S02]  /*18e0*/  DFMA R10, R34, R44, -R10 ;  /* 0x0000002c220a722b */ /* 0x004fe4000000080a */
[----:B---3--:R-:W-:-:S08]  /*18f0*/  DFMA R26, R44, R38, -R26 ;  /* 0x000000262c1a722b */ /* 0x008fd0000000081a */
[----:B------:R-:W-:Y:S02]  /*1900*/  DADD R10, R10, R26 ;  /* 0x000000000a0a7229 */ /* 0x000fe4000000001a */
[----:B------:R-:W-:Y:S02]  /*1910*/  DFMA R34, R34, R44, -R32 ;  /* 0x0000002c2222722b */ /* 0x000fe40000000820 */
[----:B------:R-:W-:-:S04]  /*1920*/  DFMA R38, R44, R38, -R24 ;  /* 0x000000262c26722b */ /* 0x000fc80000000818 */
[----:B------:R-:W-:Y:S01]  /*1930*/  DMUL R10, R10, UR6 ;  /* 0x000000060a0a7c28 */ /* 0x000fe20008000000 */
[----:B------:R-:W-:Y:S01]  /*1940*/  UMOV UR7, 0x3fe99999 ;  /* 0x3fe9999900077882 */ /* 0x000fe20000000000 */
[----:B----4-:R-:W-:Y:S02]  /*1950*/  DFMA R8, R50, R8, -R24 ;  /* 0x000000083208722b */ /* 0x010fe40000000818 */
[----:B------:R-:W-:-:S04]  /*1960*/  DADD R34, R34, R38 ;  /* 0x0000000022227229 */ /* 0x000fc80000000026 */
[----:B------:R-:W-:Y:S01]  /*1970*/  DFMA R10, R16, UR6, -R10 ;  /* 0x00000006100a7c2b */ /* 0x000fe2000800080a */
[----:B------:R-:W0:Y:S01]  /*1980*/  LDCU.64 UR6, c[0x0][0x3c0] ;  /* 0x00007800ff0677ac */ /* 0x000e220008000a00 */
[----:B------:R-:W-:Y:S02]  /*1990*/  DADD R8, R48, R8 ;  /* 0x0000000030087229 */ /* 0x000fe40000000008 */
[----:B------:R-:W-:-:S04]  /*19a0*/  DFMA R22, R34, UR12, R22 ;  /* 0x0000000c22167c2b */ /* 0x000fc80008000016 */
[----:B------:R-:W-:-:S04]  /*19b0*/  DFMA R2, R2, UR12, R10 ;  /* 0x0000000c02027c2b */ /* 0x000fc8000800000a */
[----:B------:R-:W-:-:S04]  /*19c0*/  DFMA R14, R14, -UR8, R22 ;  /* 0x800000080e0e7c2b */ /* 0x000fc80008000016 */
[----:B------:R-:W-:-:S04]  /*19d0*/  DFMA R2, R8, -UR8, R2 ;  /* 0x8000000808027c2b */ /* 0x000fc80008000002 */
[----:B0-----:R-:W-:-:S04]  /*19e0*/  DFMA R14, -R14, UR6, R18 ;  /* 0x000000060e0e7c2b */ /* 0x001fc80008000112 */
[----:B------:R-:W-:-:S03]  /*19f0*/  DFMA R2, -R2, UR6, R20 ;  /* 0x0000000602027c2b */ /* 0x000fc60008000114 */
[----:B------:R-:W-:Y:S04]  /*1a00*/  STG.E.64 desc[UR4][R6.64], R14 ;  /* 0x0000000e06007986 */ /* 0x000fe8000c101b04 */
[----:B------:R-:W-:Y:S01]  /*1a10*/  STG.E.64 desc[UR4][R6.64+0xb9480], R2 ;  /* 0x0b94800206007986 */ /* 0x000fe2000c101b04 */
[----:B------:R-:W-:Y:S05]  /*1a20*/  EXIT ;  /* 0x000000000000794d */ /* 0x000fea0003800000 */
.L_x_0:
[----:B------:R-:W-:-:S00]  /*1a30*/  BRA `(.L_x_0) ;  /* 0xfffffffc00fc7947 */ /* 0x000fc0000383ffff */
[----:B------:R-:W-:-:S00]  /*1a40*/  NOP ;  /* 0x0000000000007918 */ /* 0x000fc00000000000 */
        /* <DEDUP_REMOVED lines=11> */
.L_x_3:


//--------------------- .text._Z9hypterm_1PdS_S_S_S_S_S_S_S_S_S_dddiii --------------------------
	.section	.text._Z9hypterm_1PdS_S_S_S_S_S_S_S_S_S_dddiii,"ax",@progbits
	.align	128
        .global         _Z9hypterm_1PdS_S_S_S_S_S_S_S_S_S_dddiii
        .type           _Z9hypterm_1PdS_S_S_S_S_S_S_S_S_S_dddiii,@function
        .size           _Z9hypterm_1PdS_S_S_S_S_S_S_S_S_S_dddiii,(.L_x_4 - _Z9hypterm_1PdS_S_S_S_S_S_S_S_S_S_dddiii)
        .other          _Z9hypterm_1PdS_S_S_S_S_S_S_S_S_S_dddiii,@"STO_CUDA_ENTRY STV_DEFAULT"
_Z9hypterm_1PdS_S_S_S_S_S_S_S_S_S_dddiii:
.text._Z9hypterm_1PdS_S_S_S_S_S_S_S_S_S_dddiii:
        /* <DEDUP_REMOVED lines=14> */
[----:B-1----:R-:W-:-:S03]  /*00e0*/  IMAD R0, R76, UR5, R9 ;  /* 0x000000054c007c24 */ /* 0x002fc6000f8e0209 */
[----:B------:R-:W-:Y:S01]  /*00f0*/  ISETP.NE.AND P0, PT, R2, RZ, PT ;  /* 0x000000ff0200720c */ /* 0x000fe20003f05270 */
[----:B--2---:R-:W-:-:S05]  /*0100*/  IMAD R3, R8, UR6, R11 ;  /* 0x0000000608037c24 */ /* 0x004fca000f8e020b */
[----:B------:R-:W-:-:S04]  /*0110*/  VIMNMX.U32 R6, PT, PT, R0, R3, PT ;  /* 0x0000000300067248 */ /* 0x000fc80003fe0000 */
[----:B------:R-:W-:-:S04]  /*0120*/  ISETP.LT.U32.OR P0, PT, R6, 0x4, !P0 ;  /* 0x000000040600780c */ /* 0x000fc80004701470 */
[----:B------:R-:W-:-:S04]  /*0130*/  ISETP.GT.OR P0, PT, R0, UR4, P0 ;  /* 0x0000000400007c0c */ /* 0x000fc80008704670 */
[----:B------:R-:W-:-:S04]  /*0140*/  ISETP.GT.OR P0, PT, R3, UR4, P0 ;  /* 0x0000000403007c0c */ /* 0x000fc80008704670 */
[----:B------:R-:W-:-:S13]  /*0150*/  ISETP.GT.OR P0, PT, R2, UR4, P0 ;  /* 0x0000000402007c0c */ /* 0x000fda0008704670 */
[----:B------:R-:W-:Y:S05]  /*0160*/  @P0 EXIT ;  /* 0x000000000000094d */ /* 0x000fea0003800000 */
[----:B------:R-:W0:Y:S01]  /*0170*/  LDCU UR4, c[0x0][0x368] ;  /* 0x00006d00ff0477ac */ /* 0x000e220008000800 */
[----:B------:R-:W1:Y:S01]  /*0180*/  LDC.64 R6, c[0x0][0x3b0] ;  /* 0x0000ec00ff067b82 */ /* 0x000e620000000a00 */
[----:B------:R-:W2:Y:S01]  /*0190*/  LDCU UR6, c[0x0][0x364] ;  /* 0x00006c80ff0677ac */ /* 0x000ea20008000800 */
[----:B------:R-:W3:Y:S06]  /*01a0*/  LDCU UR7, c[0x0][0x360] ;  /* 0x00006c00ff0777ac */ /* 0x000eec0008000800 */
[----:B------:R-:W4:Y:S01]  /*01b0*/  LDC.64 R22, c[0x0][0x380] ;  /* 0x0000e000ff167b82 */ /* 0x000f220000000a00 */
[----:B------:R-:W-:Y:S01]  /*01c0*/  UMOV UR8, 0x9999999a ;  /* 0x9999999a00087882 */ /* 0x000fe20000000000 */
[----:B------:R-:W-:Y:S01]  /*01d0*/  UMOV UR9, 0x3fe99999 ;  /* 0x3fe9999900097882 */ /* 0x000fe20000000000 */
[----:B------:R-:W-:Y:S01]  /*01e0*/  UMOV UR10, 0x6a7ef9db ;  /* 0x6a7ef9db000a7882 */ /* 0x000fe20000000000 */
[----:B------:R-:W-:Y:S01]  /*01f0*/  UMOV UR11, 0x3fa374bc ;  /* 0x3fa374bc000b7882 */ /* 0x000fe20000000000 */
[----:B------:R-:W5:Y:S01]  /*0200*/  LDCU.64 UR14, c[0x0][0x3e8] ;  /* 0x00007d00ff0e77ac */ /* 0x000f620008000a00 */
[----:B0-----:R-:W-:Y:S01]  /*0210*/  IMAD R3, R4, UR4, R5 ;  /* 0x0000000404037c24 */ /* 0x001fe2000f8e0205 */
[----:B------:R-:W0:Y:S01]  /*0220*/  LDCU.64 UR4, c[0x0][0x358] ;  /* 0x00006b00ff0477ac */ /* 0x000e220008000a00 */
[----:B--2---:R-:W-:-:S03]  /*0230*/  IMAD R0, R8, UR6, R11 ;  /* 0x0000000608007c24 */ /* 0x004fc6000f8e020b */
[----:B------:R-:W-:Y:S01]  /*0240*/  SHF.L.U32 R3, R3, 0x2, RZ ;  /* 0x0000000203037819 */ /* 0x000fe200000006ff */
[----:B---3--:R-:W-:-:S03]  /*0250*/  IMAD R76, R76, UR7, R9 ;  /* 0x000000074c4c7c24 */ /* 0x008fc6000f8e0209 */
[C---:B------:R-:W-:Y:S01]  /*0260*/  IADD3 R2, PT, PT, R3.reuse, -0x1, RZ ;  /* 0xffffffff03027810 */ /* 0x040fe20007ffe0ff */
[----:B-1----:R-:W-:-:S04]  /*0270*/  IMAD.WIDE.U32 R4, R3, 0xb9480, R6 ;  /* 0x000b948003047825 */ /* 0x002fc800078e0006 */
[----:B------:R-:W-:-:S04]  /*0280*/  IMAD.WIDE.U32 R6, R2, 0xb9480, R6 ;  /* 0x000b948002067825 */ /* 0x000fc800078e0006 */
[----:B------:R-:W-:-:S04]  /*0290*/  IMAD.WIDE.U32 R4, R0, 0x9a0, R4 ;  /* 0x000009a000047825 */ /* 0x000fc800078e0004 */
[----:B------:R-:W-:-:S04]  /*02a0*/  IMAD.WIDE.U32 R8, R0, 0x9a0, R6 ;  /* 0x000009a000087825 */ /* 0x000fc800078e0006 */
[----:B------:R-:W-:-:S05]  /*02b0*/  IMAD.WIDE.U32 R28, R76, 0x8, R4 ;  /* 0x000000084c1c7825 */ /* 0x000fca00078e0004 */
[----:B0-----:R-:W2:Y:S01]  /*02c0*/  LDG.E.64.CONSTANT R4, desc[UR4][R28.64+0x172900] ;  /* 0x172900041c047981 */ /* 0x001ea2000c1e9b00 */
[----:B------:R-:W-:-:S03]  /*02d0*/  IMAD.WIDE.U32 R10, R76, 0x8, R8 ;  /* 0x000000084c0a7825 */ /* 0x000fc600078e0008 */
[----:B------:R-:W2:Y:S04]  /*02e0*/  LDG.E.64.CONSTANT R6, desc[UR4][R28.64+-0x172900] ;  /* 0xe8d700041c067981 */ /* 0x000ea8000c1e9b00 */
[----:B------:R-:W3:Y:S04]  /*02f0*/  LDG.E.64.CONSTANT R8, desc[UR4][R28.64+0xb9480] ;  /* 0x0b9480041c087981 */ /* 0x000ee8000c1e9b00 */
[----:B------:R-:W3:Y:S04]  /*0300*/  LDG.E.64.CONSTANT R10, desc[UR4][R10.64] ;  /* 0x000000040a0a7981 */ /* 0x000ee8000c1e9b00 */
[----:B------:R-:W5:Y:S04]  /*0310*/  LDG.E.64.CONSTANT R12, desc[UR4][R28.64+0x22bd80] ;  /* 0x22bd80041c0c7981 */ /* 0x000f68000c1e9b00 */
[----:B------:R-:W5:Y:S01]  /*0320*/  LDG.E.64.CONSTANT R14, desc[UR4][R28.64+-0x22bd80] ;  /* 0xdd4280041c0e7981 */ /* 0x000f62000c1e9b00 */
[----:B----4-:R-:W-:-:S03]  /*0330*/  IMAD.WIDE.U32 R22, R3, 0xb9480, R22 ;  /* 0x000b948003167825 */ /* 0x010fc600078e0016 */
[----:B------:R-:W4:Y:S04]  /*0340*/  LDG.E.64.CONSTANT R20, desc[UR4][R28.64] ;  /* 0x000000041c147981 */ /* 0x000f28000c1e9b00 */
[----:B------:R-:W4:Y:S01]  /*0350*/  LDG.E.64.CONSTANT R16, desc[UR4][R28.64+0x2e5200] ;  /* 0x2e5200041c107981 */ /* 0x000f22000c1e9b00 */
[----:B------:R-:W-:-:S03]  /*0360*/  IMAD.WIDE.U32 R56, R0, 0x9a0, R22 ;  /* 0x000009a000387825 */ /* 0x000fc600078e0016 */
[----:B------:R-:W4:Y:S04]  /*0370*/  LDG.E.64.CONSTANT R18, desc[UR4][R28.64+-0x2e5200] ;  /* 0xd1ae00041c127981 */ /* 0x000f28000c1e9b00 */
[----:B------:R-:W4:Y:S01]  /*0380*/  LDG.E.64.CONSTANT R22, desc[UR4][R28.64+0x39e680] ;  /* 0x39e680041c167981 */ /* 0x000f22000c1e9b00 */
[----:B------:R-:W-:-:S03]  /*0390*/  IMAD.WIDE.U32 R56, R76, 0x8, R56 ;  /* 0x000000084c387825 */ /* 0x000fc600078e0038 */
[----:B------:R-:W4:Y:S04]  /*03a0*/  LDG.E.64.CONSTANT R24, desc[UR4][R28.64+0x457b00] ;  /* 0x457b00041c187981 */ /* 0x000f28000c1e9b00 */
[----:B------:R-:W4:Y:S04]  /*03b0*/  LDG.E.64 R64, desc[UR4][R56.64] ;  /* 0x0000000438407981 */ /* 0x000f28000c1e1b00 */
[----:B------:R0:W4:Y:S04]  /*03c0*/  LDG.E.64.CONSTANT R26, desc[UR4][R28.64+0x510f80] ;  /* 0x510f80041c1a7981 */ /* 0x000128000c1e9b00 */
[----:B------:R-:W4:Y:S04]  /*03d0*/  LDG.E.64 R34, desc[UR4][R56.64+0xb9480] ;  /* 0x0b94800438227981 */ /* 0x000f28000c1e1b00 */
[----:B------:R-:W4:Y:S01]  /*03e0*/  LDG.E.64 R62, desc[UR4][R56.64+0x172900] ;  /* 0x17290004383e7981 */ /* 0x000f22000c1e1b00 */
[----:B------:R-:W-:Y:S01]  /*03f0*/  UMOV UR6, 0x9999999a ;  /* 0x9999999a00067882 */ /* 0x000fe20000000000 */
[----:B------:R-:W-:Y:S01]  /*0400*/  UMOV UR7, 0x3fc99999 ;  /* 0x3fc9999900077882 */ /* 0x000fe20000000000 */
[----:B0-----:R-:W0:Y:S01]  /*0410*/  LDC.64 R28, c[0x0][0x3c8] ;  /* 0x0000f200ff1c7b82 */ /* 0x001e220000000a00 */
[----:B------:R-:W4:Y:S01]  /*0420*/  LDG.E.64 R60, desc[UR4][R56.64+0x22bd80] ;  /* 0x22bd8004383c7981 */ /* 0x000f22000c1e1b00 */
[----:B------:R-:W-:Y:S01]  /*0430*/  UMOV UR12, 0x3126e979 ;  /* 0x3126e979000c7882 */ /* 0x000fe20000000000 */
[----:B------:R-:W-:Y:S01]  /*0440*/  UMOV UR13, 0x3f6cac08 ;  /* 0x3f6cac08000d7882 */ /* 0x000fe20000000000 */
[----:B0-----:R-:W-:-:S04]  /*0450*/  IMAD.WIDE.U32 R48, R3, 0xb9480, R28 ;  /* 0x000b948003307825 */ /* 0x001fc800078e001c */
[----:B------:R-:W-:-:S04]  /*0460*/  IMAD.WIDE.U32 R48, R0, 0x9a0, R48 ;  /* 0x000009a000307825 */ /* 0x000fc800078e0030 */
[----:B------:R-:W-:Y:S01]  /*0470*/  IMAD.WIDE.U32 R72, R76, 0x8, R48 ;  /* 0x000000084c487825 */ /* 0x000fe200078e0030 */
[----:B--2---:R-:W-:-:S08]  /*0480*/  DADD R30, R4, -R6 ;  /* 0x00000000041e7229 */ /* 0x004fd00000000806 */
[----:B------:R-:W-:Y:S02]  /*0490*/  DMUL R32, R30, UR6 ;  /* 0x000000061e207c28 */ /* 0x000fe40008000000 */
[----:B---3--:R-:W-:-:S08]  /*04a0*/  DADD R30, R8, -R10 ;  /* 0x00000000081e7229 */ /* 0x008fd0000000080a */
[----:B------:R-:W-:Y:S02]  /*04b0*/  DFMA R30, R30, UR8, -R32 ;  /* 0x000000081e1e7c2b */ /* 0x000fe40008000820 */
[----:B-----5:R-:W-:Y:S02]  /*04c0*/  DADD R32, R12, -R14 ;  /* 0x000000000c207229 */ /* 0x020fe4000000080e */
[----:B------:R-:W-:-:S06]  /*04d0*/  DADD R40, -R10, R12 ;  /* 0x000000000a287229 */ /* 0x000fcc000000010c */
[----:B------:R-:W-:Y:S01]  /*04e0*/  DFMA R32, R32, UR10, R30 ;  /* 0x0000000a20207c2b */ /* 0x000fe2000800001e */
[----:B------:R-:W0:Y:S01]  /*04f0*/  LDC.64 R30, c[0x0][0x3a0] ;  /* 0x0000e800ff1e7b82 */ /* 0x000e220000000a00 */
[--C-:B----4-:R-:W-:Y:S02]  /*0500*/  DADD R38, R4, -R20.reuse ;  /* 0x0000000004267229 */ /* 0x110fe40000000814 */
[----:B------:R-:W-:Y:S02]  /*0510*/  DMUL R40, R40, UR6 ;  /* 0x0000000628287c28 */ /* 0x000fe40008000000 */
[C---:B------:R-:W-:Y:S02]  /*0520*/  DADD R42, R16.reuse, -R20 ;  /* 0x00000000102a7229 */ /* 0x040fe40000000814 */
[----:B------:R-:W-:Y:S02]  /*0530*/  DADD R36, R16, -R18 ;  /* 0x0000000010247229 */ /* 0x000fe40000000812 */
[----:B------:R-:W-:-:S02]  /*0540*/  DADD R46, -R8, R22 ;  /* 0x00000000082e7229 */ /* 0x000fc40000000116 */
[----:B------:R-:W-:Y:S02]  /*0550*/  DFMA R38, R38, UR8, -R40 ;  /* 0x0000000826267c2b */ /* 0x000fe40008000828 */
[----:B------:R-:W-:Y:S02]  /*0560*/  DADD R40, -R8, R12 ;  /* 0x0000000008287229 */ /* 0x000fe4000000010c */
[----:B------:R-:W-:Y:S02]  /*0570*/  DMUL R42, R42, UR6 ;  /* 0x000000062a2a7c28 */ /* 0x000fe40008000000 */
[----:B------:R-:W-:Y:S02]  /*0580*/  DFMA R32, R36, -UR12, R32 ;  /* 0x8000000c24207c2b */ /* 0x000fe40008000020 */
[--C-:B------:R-:W-:Y:S02]  /*0590*/  DADD R36, -R6, R16.reuse ;  /* 0x0000000006247229 */ /* 0x100fe40000000110 */
[----:B------:R-:W-:-:S02]  /*05a0*/  DADD R44, -R4, R16 ;  /* 0x00000000042c7229 */ /* 0x000fc40000000110 */
[----:B------:R-:W-:Y:S02]  /*05b0*/  DMUL R46, R46, UR6 ;  /* 0x000000062e2e7c28 */ /* 0x000fe40008000000 */
[----:B------:R-:W-:Y:S01]  /*05c0*/  DFMA R40, R40, UR8, -R42 ;  /* 0x0000000828287c2b */ /* 0x000fe2000800082a */
[----:B0-----:R-:W-:Y:S01]  /*05d0*/  IMAD.WIDE.U32 R42, R3, 0xb9480, R30 ;  /* 0x000b9480032a7825 */ /* 0x001fe200078e001e */
[----:B------:R-:W-:Y:S02]  /*05e0*/  DFMA R64, -R32, UR14, R64 ;  /* 0x0000000e20407c2b */ /* 0x000fe40008000140 */
[----:B------:R-:W-:Y:S02]  /*05f0*/  DFMA R32, R36, UR10, R38 ;  /* 0x0000000a24207c2b */ /* 0x000fe40008000026 */
[----:B------:R-:W-:Y:S01]  /*0600*/  DFMA R36, R44, UR8, -R46 ;  /* 0x000000082c247c2b */ /* 0x000fe2000800082e */
[----:B------:R-:W-:-:S04]  /*0610*/  IMAD.WIDE.U32 R42, R0, 0x9a0, R42 ;  /* 0x000009a0002a7825 */ /* 0x000fc800078e002a */
[C---:B------:R-:W-:Y:S01]  /*0620*/  IMAD.WIDE.U32 R30, R2.reuse, 0xb9480, R30 ;  /* 0x000b9480021e7825 */ /* 0x040fe200078e001e */
[--C-:B------:R-:W-:Y:S01]  /*0630*/  DADD R38, -R10, R22.reuse ;  /* 0x000000000a267229 */ /* 0x100fe20000000116 */
[----:B------:R-:W0:Y:S02]  /*0640*/  LDC.64 R46, c[0x0][0x388] ;  /* 0x0000e200ff2e7b82 */ /* 0x000e240000000a00 */
[----:B------:R-:W-:Y:S01]  /*0650*/  IMAD.WIDE.U32 R44, R2, 0xb9480, R28 ;  /* 0x000b9480022c7825 */ /* 0x000fe200078e001c */
[----:B------:R-:W-:-:S03]  /*0660*/  DADD R28, -R14, R22 ;  /* 0x000000000e1c7229 */ /* 0x000fc60000000116 */
[----:B------:R-:W-:-:S04]  /*0670*/  IMAD.WIDE.U32 R74, R76, 0x8, R42 ;  /* 0x000000084c4a7825 */ /* 0x000fc800078e002a */
[C---:B------:R-:W-:Y:S01]  /*0680*/  IMAD.WIDE.U32 R30, R0.reuse, 0x9a0, R30 ;  /* 0x000009a0001e7825 */ /* 0x040fe200078e001e */
[----:B------:R-:W-:Y:S01]  /*0690*/  DFMA R70, R28, -UR12, R32 ;  /* 0x8000000c1c467c2b */ /* 0x000fe20008000020 */
[----:B------:R-:W2:Y:S02]  /*06a0*/  LDG.E.64.CONSTANT R58, desc[UR4][R74.64+-0x172900] ;  /* 0xe8d700044a3a7981 */ /* 0x000ea4000c1e9b00 */
[----:B------:R-:W-:Y:S02]  /*06b0*/  IMAD.WIDE.U32 R44, R0, 0x9a0, R44 ;  /* 0x000009a0002c7825 */ /* 0x000fe400078e002c */
[----:B------:R-:W2:Y:S02]  /*06c0*/  LDG.E.64.CONSTANT R28, desc[UR4][R72.64+-0x172900] ;  /* 0xe8d70004481c7981 */ /* 0x000ea4000c1e9b00 */
[C---:B------:R-:W-:Y:S01]  /*06d0*/  IMAD.WIDE.U32 R54, R76.reuse, 0x8, R30 ;  /* 0x000000084c367825 */ /* 0x040fe200078e001e */
[----:B------:R-:W-:Y:S01]  /*06e0*/  DFMA R38, R38, UR10, R40 ;  /* 0x0000000a26267c2b */ /* 0x000fe20008000028 */
[----:B------:R-:W3:Y:S02]  /*06f0*/  LDG.E.64.CONSTANT R68, desc[UR4][R74.64+0x172900] ;  /* 0x172900044a447981 */ /* 0x000ee4000c1e9b00 */
[----:B------:R-:W-:Y:S01]  /*0700*/  IMAD.WIDE.U32 R30, R76, 0x8, R44 ;  /* 0x000000084c1e7825 */ /* 0x000fe200078e002c */
[--C-:B------:R-:W-:Y:S01]  /*0710*/  DADD R42, -R20, R24.reuse ;  /* 0x00000000142a7229 */ /* 0x100fe20000000118 */
[----:B------:R-:W3:Y:S01]  /*0720*/  LDG.E.64.CONSTANT R32, desc[UR4][R72.64+0x172900] ;  /* 0x1729000448207981 */ /* 0x000ee2000c1e9b00 */
[----:B------:R-:W-:-:S03]  /*0730*/  DADD R40, -R6, R24 ;  /* 0x0000000006287229 */ /* 0x000fc60000000118 */
[----:B------:R-:W4:Y:S04]  /*0740*/  LDG.E.64.CONSTANT R54, desc[UR4][R54.64] ;  /* 0x0000000436367981 */ /* 0x000f28000c1e9b00 */
[----:B------:R-:W4:Y:S01]  /*0750*/  LDG.E.64.CONSTANT R30, desc[UR4][R30.64] ;  /* 0x000000041e1e7981 */ /* 0x000f22000c1e9b00 */
[----:B------:R-:W-:Y:S02]  /*0760*/  DFMA R42, R42, UR10, R36 ;  /* 0x0000000a2a2a7c2b */ /* 0x000fe40008000024 */
[----:B------:R-:W-:Y:S01]  /*0770*/  DADD R44, -R10, R26 ;  /* 0x000000000a2c7229 */ /* 0x000fe2000000011a */
[----:B------:R-:W5:Y:S01]  /*0780*/  LDG.E.64.CONSTANT R50, desc[UR4][R74.64+0x22bd80] ;  /* 0x22bd80044a327981 */ /* 0x000f62000c1e9b00 */
[----:B------:R-:W-:Y:S02]  /*0790*/  DFMA R38, R40, -UR12, R38 ;  /* 0x8000000c28267c2b */ /* 0x000fe40008000026 */
[----:B------:R-:W-:Y:S01]  /*07a0*/  DFMA R70, -R70, UR14, R34 ;  /* 0x0000000e46467c2b */ /* 0x000fe20008000122 */
[----:B------:R-:W5:Y:S04]  /*07b0*/  LDG.E.64.CONSTANT R52, desc[UR4][R74.64+0xb9480] ;  /* 0x0b9480044a347981 */ /* 0x000f68000c1e9b00 */
[----:B------:R-:W5:Y:S04]  /*07c0*/  LDG.E.64.CONSTANT R34, desc[UR4][R72.64+0x22bd80] ;  /* 0x22bd800448227981 */ /* 0x000f68000c1e9b00 */
[----:B------:R-:W5:Y:S01]  /*07d0*/  LDG.E.64.CONSTANT R36, desc[UR4][R72.64+0xb9480] ;  /* 0x0b94800448247981 */ /* 0x000f62000c1e9b00 */
[----:B------:R-:W-:-:S02]  /*07e0*/  DFMA R42, R44, -UR12, R42 ;  /* 0x8000000c2c2a7c2b */ /* 0x000fc4000800002a */
[----:B------:R-:W-:Y:S01]  /*07f0*/  DFMA R62, -R38, UR14, R62 ;  /* 0x0000000e263e7c2b */ /* 0x000fe2000800013e */
[----:B------:R-:W5:Y:S04]  /*0800*/  LDG.E.64.CONSTANT R66, desc[UR4][R74.64+0x2e5200] ;  /* 0x2e5200044a427981 */ /* 0x000f68000c1e9b00 */
[----:B------:R-:W5:Y:S04]  /*0810*/  LDG.E.64.CONSTANT R38, desc[UR4][R72.64+0x2e5200] ;  /* 0x2e52000448267981 */ /* 0x000f68000c1e9b00 */
[----:B------:R-:W5:Y:S04]  /*0820*/  LDG.E.64.CONSTANT R48, desc[UR4][R74.64+-0x22bd80] ;  /* 0xdd4280044a307981 */ /* 0x000f68000c1e9b00 */
[----:B------:R-:W5:Y:S01]  /*0830*/  LDG.E.64.CONSTANT R40, desc[UR4][R72.64+-0x22bd80] ;  /* 0xdd42800448287981 */ /* 0x000f62000c1e9b00 */
[----:B------:R-:W-:Y:S01]  /*0840*/  DFMA R60, -R42, UR14, R60 ;  /* 0x0000000e2a3c7c2b */ /* 0x000fe2000800013c */
[----:B0-----:R-:W-:-:S02]  /*0850*/  IMAD.WIDE.U32 R46, R3, 0xb9480, R46 ;  /* 0x000b9480032e7825 */ /* 0x001fc400078e002e */
[----:B------:R-:W5:Y:S04]  /*0860*/  LDG.E.64.CONSTANT R44, desc[UR4][R74.64+-0x2e5200] ;  /* 0xd1ae00044a2c7981 */ /* 0x000f68000c1e9b00 */
[----:B------:R-:W5:Y:S01]  /*0870*/  LDG.E.64.CONSTANT R42, desc[UR4][R72.64+-0x2e5200] ;  /* 0xd1ae0004482a7981 */ /* 0x000f62000c1e9b00 */
[----:B------:R-:W-:-:S03]  /*0880*/  IMAD.WIDE.U32 R46, R0, 0x9a0, R46 ;  /* 0x000009a0002e7825 */ /* 0x000fc600078e002e */
[----:B------:R0:W-:Y:S04]  /*0890*/  STG.E.64 desc[UR4][R56.64], R64 ;  /* 0x0000004038007986 */ /* 0x0001e8000c101b04 */
[----:B------:R3:W-:Y:S04]  /*08a0*/  STG.E.64 desc[UR4][R56.64+0xb9480], R70 ;  /* 0x0b94804638007986 */ /* 0x0007e8000c101b04 */
[----:B------:R-:W-:Y:S01]  /*08b0*/  STG.E.64 desc[UR4][R56.64+0x172900], R62 ;  /* 0x1729003e38007986 */ /* 0x000fe2000c101b04 */
[----:B0-----:R-:W-:-:S03]  /*08c0*/  IMAD.WIDE.U32 R64, R76, 0x8, R46 ;  /* 0x000000084c407825 */ /* 0x001fc600078e002e */
[----:B------:R0:W-:Y:S04]  /*08d0*/  STG.E.64 desc[UR4][R56.64+0x22bd80], R60 ;  /* 0x22bd803c38007986 */ /* 0x0001e8000c101b04 */
[----:B------:R-:W5:Y:S01]  /*08e0*/  LDG.E.64 R46, desc[UR4][R64.64] ;  /* 0x00000004402e7981 */ /* 0x000f62000c1e1b00 */
[----:B--2---:R-:W-:-:S08]  /*08f0*/  DMUL R58, R58, R28 ;  /* 0x0000001c3a3a7228 */ /* 0x004fd00000000000 */
[----:B---3--:R-:W-:Y:S02]  /*0900*/  DFMA R70, R68, R32, -R58 ;  /* 0x000000204446722b */ /* 0x008fe4000000083a */
[----:B----4-:R-:W-:-:S06]  /*0910*/  DMUL R54, R54, R30 ;  /* 0x0000001e36367228 */ /* 0x010fcc0000000000 */
[----:B0-----:R-:W-:Y:S02]  /*0920*/  DMUL R60, R70, UR6 ;  /* 0x00000006463c7c28 */ /* 0x001fe40008000000 */
[----:B-----5:R-:W-:Y:S02]  /*0930*/  DMUL R50, R50, R34 ;  /* 0x0000002232327228 */ /* 0x020fe40000000000 */
[----:B------:R-:W-:Y:S02]  /*0940*/  DFMA R70, R52, R36, -R54 ;  /* 0x000000243446722b */ /* 0x000fe40000000836 */
[----:B------:R-:W-:-:S06]  /*0950*/  DMUL R66, R66, R38 ;  /* 0x0000002642427228 */ /* 0x000fcc0000000000 */
[----:B------:R-:W-:Y:S01]  /*0960*/  DFMA R70, R70, UR8, -R60 ;  /* 0x0000000846467c2b */ /* 0x000fe2000800083c */
[----:B------:R-:W2:Y:S01]  /*0970*/  LDG.E.64.CONSTANT R60, desc[UR4][R74.64] ;  /* 0x000000044a3c7981 */ /* 0x000ea2000c1e9b00 */
[----:B------:R-:W-:Y:S02]  /*0980*/  DFMA R62, -R48, R40, R50 ;  /* 0x00000028303e722b */ /* 0x000fe40000000132 */
[----:B------:R-:W-:-:S06]  /*0990*/  DFMA R44, -R44, R42, R66 ;  /* 0x0000002a2c2c722b */ /* 0x000fcc0000000142 */
[----:B------:R-:W-:-:S08]  /*09a0*/  DFMA R62, R62, UR10, R70 ;  /* 0x0000000a3e3e7c2b */ /* 0x000fd00008000046 */
[----:B------:R-:W-:Y:S01]  /*09b0*/  DFMA R62, R44, -UR12, R62 ;  /* 0x8000000c2c3e7c2b */ /* 0x000fe2000800003e */
[----:B------:R-:W2:Y:S07]  /*09c0*/  LDG.E.64.CONSTANT R44, desc[UR4][R72.64] ;  /* 0x00000004482c7981 */ /* 0x000eae000c1e9b00 */
[----:B------:R-:W-:Y:S02]  /*09d0*/  DFMA R46, -R62, UR14, R46 ;  /* 0x0000000e3e2e7c2b */ /* 0x000fe4000800012e */
[----:B------:R-:W3:Y:S05]  /*09e0*/  LDG.E.64.CONSTANT R62, desc[UR4][R74.64+0x39e680] ;  /* 0x39e680044a3e7981 */ /* 0x000eea000c1e9b00 */
[----:B------:R0:W-:Y:S04]  /*09f0*/  STG.E.64 desc[UR4][R64.64], R46 ;  /* 0x0000002e40007986 */ /* 0x0001e8000c101b04 */
[----:B0-----:R-:W3:Y:S01]  /*0a00*/  LDG.E.64.CONSTANT R46, desc[UR4][R72.64+0x39e680] ;  /* 0x39e68004482e7981 */ /* 0x001ee2000c1e9b00 */
[----:B------:R-:W-:-:S08]  /*0a10*/  DADD R70, -R54, R50 ;  /* 0x0000000036467229 */ /* 0x000fd00000000132 */
[----:B------:R-:W-:Y:S02]  /*0a20*/  DMUL R70, R70, UR6 ;  /* 0x0000000646467c28 */ /* 0x000fe40008000000 */
[----:B--2---:R-:W-:-:S08]  /*0a30*/  DMUL R60, R60, R44 ;  /* 0x0000002c3c3c7228 */ /* 0x004fd00000000000 */
[----:B------:R-:W-:-:S08]  /*0a40*/  DFMA R56, R68, R32, -R60 ;  /* 0x000000204438722b */ /* 0x000fd0000000083c */
[----:B------:R-:W-:Y:S02]  /*0a50*/  DFMA R70, R56, UR8, -R70 ;  /* 0x0000000838467c2b */ /* 0x000fe40008000846 */
[----:B------:R-:W-:Y:S02]  /*0a60*/  DADD R56, -R58, R66 ;  /* 0x000000003a387229 */ /* 0x000fe40000000142 */
[----:B---3--:R-:W-:-:S06]  /*0a70*/  DMUL R62, R62, R46 ;  /* 0x0000002e3e3e7228 */ /* 0x008fcc0000000000 */
[----:B------:R-:W-:Y:S02]  /*0a80*/  DFMA R56, R56, UR10, R70 ;  /* 0x0000000a38387c2b */ /* 0x000fe40008000046 */
[----:B------:R-:W-:Y:S01]  /*0a90*/  DFMA R50, -R52, R36, R50 ;  /* 0x000000243432722b */ /* 0x000fe20000000132 */
[----:B------:R-:W2:Y:S01]  /*0aa0*/  LDG.E.64.CONSTANT R70, desc[UR4][R74.64+0x457b00] ;  /* 0x457b00044a467981 */ /* 0x000ea2000c1e9b00 */
[----:B------:R-:W-:-:S08]  /*0ab0*/  DFMA R48, -R48, R40, R62 ;  /* 0x000000283030722b */ /* 0x000fd0000000013e */
[----:B------:R-:W-:Y:S01]  /*0ac0*/  DFMA R48, R48, -UR12, R56 ;  /* 0x8000000c30307c2b */ /* 0x000fe20008000038 */
[----:B------:R-:W3:Y:S01]  /*0ad0*/  LDG.E.64 R56, desc[UR4][R64.64+0xb9480] ;  /* 0x0b94800440387981 */ /* 0x000ee2000c1e1b00 */
[----:B------:R-:W-:-:S06]  /*0ae0*/  DFMA R52, -R52, R36, R62 ;  /* 0x000000243434722b */ /* 0x000fcc000000013e */
[----:B---3--:R-:W-:Y:S02]  /*0af0*/  DFMA R56, -R48, UR14, R56 ;  /* 0x0000000e30387c2b */ /* 0x008fe40008000138 */
[----:B------:R-:W-:-:S08]  /*0b00*/  DADD R48, R66, -R60 ;  /* 0x0000000042307229 */ /* 0x000fd0000000083c */
[----:B------:R-:W-:Y:S02]  /*0b10*/  DMUL R48, R48, UR6 ;  /* 0x0000000630307c28 */ /* 0x000fe40008000000 */
[----:B------:R-:W-:-:S06]  /*0b20*/  DFMA R66, -R68, R32, R66 ;  /* 0x000000204442722b */ /* 0x000fcc0000000142 */
[----:B------:R-:W-:Y:S02]  /*0b30*/  DFMA R68, R50, UR8, -R48 ;  /* 0x0000000832447c2b */ /* 0x000fe40008000830 */
[----:B------:R-:W2:Y:S04]  /*0b40*/  LDG.E.64.CONSTANT R48, desc[UR4][R72.64+0x457b00] ;  /* 0x457b000448307981 */ /* 0x000ea8000c1e9b00 */
[----:B------:R0:W-:Y:S04]  /*0b50*/  STG.E.64 desc[UR4][R64.64+0xb9480], R56 ;  /* 0x0b94803840007986 */ /* 0x0001e8000c101b04 */
[----:B------:R-:W3:Y:S04]  /*0b60*/  LDG.E.64.CONSTANT R50, desc[UR4][R72.64+0x510f80] ;  /* 0x510f800448327981 */ /* 0x000ee8000c1e9b00 */
[----:B0-----:R-:W3:Y:S01]  /*0b70*/  LDG.E.64.CONSTANT R56, desc[UR4][R74.64+0x510f80] ;  /* 0x510f80044a387981 */ /* 0x001ee2000c1e9b00 */
[----:B------:R-:W-:-:S02]  /*0b80*/  DMUL R52, R52, UR6 ;  /* 0x0000000634347c28 */ /* 0x000fc40008000000 */
[----:B------:R-:W-:Y:S01]  /*0b90*/  DADD R62, -R54, R62 ;  /* 0x00000000363e7229 */ /* 0x000fe2000000013e */
[----:B------:R-:W4:Y:S05]  /*0ba0*/  LDG.E.64 R72, desc[UR4][R64.64+0x172900] ;  /* 0x1729000440487981 */ /* 0x000f2a000c1e1b00 */
[----:B------:R-:W-:Y:S02]  /*0bb0*/  DFMA R66, R66, UR8, -R52 ;  /* 0x0000000842427c2b */ /* 0x000fe40008000834 */
[----:B------:R-:W0:Y:S01]  /*0bc0*/  LDC.64 R52, c[0x0][0x3a8] ;  /* 0x0000ea00ff347b82 */ /* 0x000e220000000a00 */
[----:B------:R-:W-:Y:S02]  /*0bd0*/  DFMA R62, R62, UR10, R68 ;  /* 0x0000000a3e3e7c2b */ /* 0x000fe40008000044 */
[----:B--2---:R-:W-:-:S08]  /*0be0*/  DFMA R60, R70, R48, -R60 ;  /* 0x00000030463c722b */ /* 0x004fd0000000083c */
[----:B------:R-:W-:Y:S01]  /*0bf0*/  DFMA R68, R60, UR10, R66 ;  /* 0x0000000a3c447c2b */ /* 0x000fe20008000042 */
[----:B0-----:R-:W-:-:S04]  /*0c00*/  IMAD.WIDE.U32 R60, R3, 0xb9480, R52 ;  /* 0x000b9480033c7825 */ /* 0x001fc800078e0034 */
[----:B------:R-:W-:-:S04]  /*0c10*/  IMAD.WIDE.U32 R66, R2, 0xb9480, R52 ;  /* 0x000b948002427825 */ /* 0x000fc800078e0034 */
[----:B------:R-:W-:Y:S01]  /*0c20*/  IMAD.WIDE.U32 R52, R0, 0x9a0, R60 ;  /* 0x000009a000347825 */ /* 0x000fe200078e003c */
[----:B------:R-:W-:-:S03]  /*0c30*/  DFMA R58, R70, R48, -R58 ;  /* 0x00000030463a722b */ /* 0x000fc6000000083a */
[----:B------:R-:W-:-:S04]  /*0c40*/  IMAD.WIDE.U32 R60, R0, 0x9a0, R66 ;  /* 0x000009a0003c7825 */ /* 0x000fc800078e0042 */
[----:B------:R-:W-:-:S05]  /*0c50*/  IMAD.WIDE.U32 R52, R76, 0x8, R52 ;  /* 0x000000084c347825 */ /* 0x000fca00078e0034 */
[----:B------:R-:W2:Y:S01]  /*0c60*/  LDG.E.64.CONSTANT R66, desc[UR4][R52.64+-0x172900] ;  /* 0xe8d7000434427981 */ /* 0x000ea2000c1e9b00 */
[----:B------:R-:W-:Y:S01]  /*0c70*/  IMAD.WIDE.U32 R60, R76, 0x8, R60 ;  /* 0x000000084c3c7825 */ /* 0x000fe200078e003c */
[----:B------:R-:W-:Y:S02]  /*0c80*/  DFMA R58, R58, -UR12, R62 ;  /* 0x8000000c3a3a7c2b */ /* 0x000fe4000800003e */
[----:B---3--:R-:W-:Y:S01]  /*0c90*/  DFMA R56, R56, R50, -R54 ;  /* 0x000000323838722b */ /* 0x008fe20000000836 */
[----:B------:R-:W3:Y:S04]  /*0ca0*/  LDG.E.64 R62, desc[UR4][R64.64+0x22bd80] ;  /* 0x22bd8004403e7981 */ /* 0x000ee8000c1e1b00 */
[----:B------:R-:W5:Y:S04]  /*0cb0*/  LDG.E.64.CONSTANT R54, desc[UR4][R52.64+0x172900] ;  /* 0x1729000434367981 */ /* 0x000f68000c1e9b00 */
[----:B------:R-:W5:Y:S01]  /*0cc0*/  LDG.E.64.CONSTANT R60, desc[UR4][R60.64] ;  /* 0x000000043c3c7981 */ /* 0x000f62000c1e9b00 */
[----:B------:R-:W-:-:S03]  /*0cd0*/  DFMA R70, R56, -UR12, R68 ;  /* 0x8000000c38467c2b */ /* 0x000fc60008000044 */
[----:B------:R-:W5:Y:S01]  /*0ce0*/  LDG.E.64.CONSTANT R56, desc[UR4][R52.64+0xb9480] ;  /* 0x0b94800434387981 */ /* 0x000f62000c1e9b00 */
[----:B----4-:R-:W-:-:S03]  /*0cf0*/  DFMA R68, -R58, UR14, R72 ;  /* 0x0000000e3a447c2b */ /* 0x010fc60008000148 */
[----:B------:R-:W4:Y:S01]  /*0d00*/  LDG.E.64.CONSTANT R74, desc[UR4][R52.64+-0x22bd80] ;  /* 0xdd428004344a7981 */ /* 0x000f22000c1e9b00 */
[----:B--2---:R-:W-:Y:S02]  /*0d10*/  DMUL R58, R28, R66 ;  /* 0x000000421c3a7228 */ /* 0x004fe40000000000 */
[----:B---3--:R-:W-:Y:S01]  /*0d20*/  DFMA R70, -R70, UR14, R62 ;  /* 0x0000000e46467c2b */ /* 0x008fe2000800013e */
[----:B------:R-:W2:Y:S05]  /*0d30*/  LDG.E.64.CONSTANT R62, desc[UR4][R52.64+0x22bd80] ;  /* 0x22bd8004343e7981 */ /* 0x000eaa000c1e9b00 */
[----:B-----5:R-:W-:Y:S02]  /*0d40*/  DFMA R66, R32, R54, -R58 ;  /* 0x000000362042722b */ /* 0x020fe4000000083a */
[----:B------:R-:W-:Y:S01]  /*0d50*/  DMUL R60, R30, R60 ;  /* 0x0000003c1e3c7228 */ /* 0x000fe20000000000 */
[----:B------:R0:W-:Y:S05]  /*0d60*/  STG.E.64 desc[UR4][R64.64+0x22bd80], R70 ;  /* 0x22bd804640007986 */ /* 0x0001ea000c101b04 */
[----:B------:R-:W-:-:S02]  /*0d70*/  DMUL R66, R66, UR6 ;  /* 0x0000000642427c28 */ /* 0x000fc40008000000 */
[----:B------:R-:W-:Y:S01]  /*0d80*/  DFMA R72, R36, R56, -R60 ;  /* 0x000000382448722b */ /* 0x000fe2000000083c */
[----:B0-----:R-:W3:Y:S07]  /*0d90*/  LDG.E.64.CONSTANT R70, desc[UR4][R52.64+0x2e5200] ;  /* 0x2e52000434467981 */ /* 0x001eee000c1e9b00 */
[----:B------:R-:W-:Y:S01]  /*0da0*/  DFMA R72, R72, UR8, -R66 ;  /* 0x0000000848487c2b */ /* 0x000fe20008000842 */
[----:B------:R-:W5:Y:S04]  /*0db0*/  LDG.E.64.CONSTANT R66, desc[UR4][R52.64+-0x2e5200] ;  /* 0xd1ae000434427981 */ /* 0x000f68000c1e9b00 */
[----:B------:R4:W-:Y:S01]  /*0dc0*/  STG.E.64 desc[UR4][R64.64+0x172900], R68 ;  /* 0x1729004440007986 */ /* 0x0009e2000c101b04 */
[----:B--2---:R-:W-:-:S08]  /*0dd0*/  DMUL R62, R34, R62 ;  /* 0x0000003e223e7228 */ /* 0x004fd00000000000 */
[----:B----4-:R-:W-:Y:S02]  /*0de0*/  DFMA R68, R40, -R74, R62 ;  /* 0x8000004a2844722b */ /* 0x010fe4000000003e */
[----:B---3--:R-:W-:-:S06]  /*0df0*/  DMUL R64, R38, R70 ;  /* 0x0000004626407228 */ /* 0x008fcc0000000000 */
[----:B------:R-:W-:Y:S02]  /*0e00*/  DFMA R68, R68, UR10, R72 ;  /* 0x0000000a44447c2b */ /* 0x000fe40008000048 */
[----:B-----5:R-:W-:-:S08]  /*0e10*/  DFMA R66, R42, -R66, R64 ;  /* 0x800000422a42722b */ /* 0x020fd00000000040 */
[----:B------:R-:W-:Y:S02]  /*0e20*/  DFMA R68, R66, -UR12, R68 ;  /* 0x8000000c42447c2b */ /* 0x000fe40008000044 */
[----:B------:R-:W0:Y:S02]  /*0e30*/  LDC.64 R66, c[0x0][0x390] ;  /* 0x0000e400ff427b82 */ /* 0x000e240000000a00 */
[----:B0-----:R-:W-:-:S04]  /*0e40*/  IMAD.WIDE.U32 R66, R3, 0xb9480, R66 ;  /* 0x000b948003427825 */ /* 0x001fc800078e0042 */
[----:B------:R-:W-:-:S04]  /*0e50*/  IMAD.WIDE.U32 R66, R0, 0x9a0, R66 ;  /* 0x000009a000427825 */ /* 0x000fc800078e0042 */
[----:B------:R-:W-:-:S05]  /*0e60*/  IMAD.WIDE.U32 R66, R76, 0x8, R66 ;  /* 0x000000084c427825 */ /* 0x000fca00078e0042 */
[----:B------:R-:W2:Y:S02]  /*0e70*/  LDG.E.64 R70, desc[UR4][R66.64] ;  /* 0x0000000442467981 */ /* 0x000ea4000c1e1b00 */
[----:B--2---:R-:W-:Y:S02]  /*0e80*/  DFMA R70, -R68, UR14, R70 ;  /* 0x0000000e44467c2b */ /* 0x004fe40008000146 */
[----:B------:R-:W2:Y:S01]  /*0e90*/  LDG.E.64.CONSTANT R68, desc[UR4][R52.64] ;  /* 0x0000000434447981 */ /* 0x000ea2000c1e9b00 */
[----:B------:R-:W-:-:S04]  /*0ea0*/  DADD R72, -R60, R62 ;  /* 0x000000003c487229 */ /* 0x000fc8000000013e */
[----:B------:R0:W-:Y:S04]  /*0eb0*/  STG.E.64 desc[UR4][R66.64], R70 ;  /* 0x0000004642007986 */ /* 0x0001e8000c101b04 */
[----:B------:R-:W-:Y:S02]  /*0ec0*/  DMUL R72, R72, UR6 ;  /* 0x0000000648487c28 */ /* 0x000fe40008000000 */
[----:B--2---:R-:W-:-:S08]  /*0ed0*/  DMUL R68, R44, R68 ;  /* 0x000000442c447228 */ /* 0x004fd00000000000 */
[----:B0-----:R-:W-:-:S08]  /*0ee0*/  DFMA R70, R32, R54, -R68 ;  /* 0x000000362046722b */ /* 0x001fd00000000844 */
[----:B------:R-:W-:Y:S02]  /*0ef0*/  DFMA R72, R70, UR8, -R72 ;  /* 0x0000000846487c2b */ /* 0x000fe40008000848 */
[----:B------:R-:W-:-:S08]  /*0f00*/  DADD R70, -R58, R64 ;  /* 0x000000003a467229 */ /* 0x000fd00000000140 */
[----:B------:R-:W-:Y:S01]  /*0f10*/  DFMA R70, R70, UR10, R72 ;  /* 0x0000000a46467c2b */ /* 0x000fe20008000048 */
[----:B------:R-:W2:Y:S02]  /*0f20*/  LDG.E.64.CONSTANT R72, desc[UR4][R52.64+0x39e680] ;  /* 0x39e6800434487981 */ /* 0x000ea4000c1e9b00 */
[----:B--2---:R-:W-:-:S08]  /*0f30*/  DMUL R72, R46, R72 ;  /* 0x000000482e487228 */ /* 0x004fd00000000000 */
[----:B------:R-:W-:-:S08]  /*0f40*/  DFMA R74, R40, -R74, R72 ;  /* 0x8000004a284a722b */ /* 0x000fd00000000048 */
[----:B------:R-:W-:Y:S02]  /*0f50*/  DFMA R70, R74, -UR12, R70 ;  /* 0x8000000c4a467c2b */ /* 0x000fe40008000046 */
[----:B------:R-:W2:Y:S01]  /*0f60*/  LDG.E.64 R74, desc[UR4][R66.64+0xb9480] ;  /* 0x0b948004424a7981 */ /* 0x000ea2000c1e1b00 */
[----:B------:R-:W-:Y:S02]  /*0f70*/  DFMA R54, R32, -R54, R64 ;  /* 0x800000362036722b */ /* 0x000fe40000000040 */
[----:B------:R-:W-:Y:S01]  /*0f80*/  DMUL R10, R10, R30 ;  /* 0x0000001e0a0a7228 */ /* 0x000fe20000000000 */
[----:B------:R-:W0:Y:S01]  /*0f90*/  LDC.64 R30, c[0x0][0x3d0] ;  /* 0x0000f400ff1e7b82 */ /* 0x000e220000000a00 */
[----:B------:R-:W-:Y:S02]  /*0fa0*/  DMUL R6, R6, R28 ;  /* 0x0000001c06067228 */ /* 0x000fe40000000000 */
[----:B------:R-:W-:Y:S02]  /*0fb0*/  DMUL R12, R12, R34 ;  /* 0x000000220c0c7228 */ /* 0x000fe40000000000 */
[----:B------:R-:W-:-:S02]  /*0fc0*/  DFMA R62, R36, -R56, R62 ;  /* 0x80000038243e722b */ /* 0x000fc4000000003e */
[----:B------:R-:W-:Y:S01]  /*0fd0*/  DMUL R16, R16, R38 ;  /* 0x0000002610107228 */ /* 0x000fe20000000000 */
[----:B0-----:R-:W-:-:S04]  /*0fe0*/  IMAD.WIDE.U32 R28, R3, 0xb9480, R30 ;  /* 0x000b9480031c7825 */ /* 0x001fc800078e001e */
[----:B------:R-:W-:-:S04]  /*0ff0*/  IMAD.WIDE.U32 R30, R2, 0xb9480, R30 ;  /* 0x000b9480021e7825 */ /* 0x000fc800078e001e */
[----:B------:R-:W-:-:S04]  /*1000*/  IMAD.WIDE.U32 R28, R0, 0x9a0, R28 ;  /* 0x000009a0001c7825 */ /* 0x000fc800078e001c */
[----:B------:R-:W-:-:S04]  /*1010*/  IMAD.WIDE.U32 R30, R0, 0x9a0, R30 ;  /* 0x000009a0001e7825 */ /* 0x000fc800078e001e */
[----:B------:R-:W-:-:S04]  /*1020*/  IMAD.WIDE.U32 R28, R76, 0x8, R28 ;  /* 0x000000084c1c7825 */ /* 0x000fc800078e001c */
[----:B------:R-:W-:Y:S01]  /*1030*/  IMAD.WIDE.U32 R34, R76, 0x8, R30 ;  /* 0x000000084c227825 */ /* 0x000fe200078e001e */
[----:B------:R-:W3:Y:S04]  /*1040*/  LDG.E.64.CONSTANT R38, desc[UR4][R28.64+-0x172900] ;  /* 0xe8d700041c267981 */ /* 0x000ee8000c1e9b00 */
[----:B------:R-:W3:Y:S04]  /*1050*/  LDG.E.64.CONSTANT R30, desc[UR4][R28.64+0x172900] ;  /* 0x172900041c1e7981 */ /* 0x000ee8000c1e9b00 */
[----:B------:R-:W4:Y:S01]  /*1060*/  LDG.E.64.CONSTANT R34, desc[UR4][R34.64] ;  /* 0x0000000422227981 */ /* 0x000f22000c1e9b00 */
[----:B--2---:R-:W-:-:S02]  /*1070*/  DFMA R74, -R70, UR14, R74 ;  /* 0x0000000e464a7c2b */ /* 0x004fc4000800014a */
[----:B------:R-:W-:Y:S01]  /*1080*/  DADD R70, R64, -R68 ;  /* 0x0000000040467229 */ /* 0x000fe20000000844 */
[----:B------:R-:W2:Y:S07]  /*1090*/  LDG.E.64.CONSTANT R64, desc[UR4][R52.64+0x457b00] ;  /* 0x457b000434407981 */ /* 0x000eae000c1e9b00 */
[----:B------:R-:W-:Y:S01]  /*10a0*/  DMUL R70, R70, UR6 ;  /* 0x0000000646467c28 */ /* 0x000fe20008000000 */
[----:B------:R-:W5:Y:S07]  /*10b0*/  LDG.E.64.CONSTANT R52, desc[UR4][R52.64+0x510f80] ;  /* 0x510f800434347981 */ /* 0x000f6e000c1e9b00 */
[----:B------:R-:W-:-:S02]  /*10c0*/  DFMA R62, R62, UR8, -R70 ;  /* 0x000000083e3e7c2b */ /* 0x000fc40008000846 */
[----:B------:R-:W-:Y:S01]  /*10d0*/  DFMA R70, R36, -R56, R72 ;  /* 0x800000382446722b */ /* 0x000fe20000000048 */
[----:B------:R-:W4:Y:S07]  /*10e0*/  LDG.E.64.CONSTANT R56, desc[UR4][R28.64+0xb9480] ;  /* 0x0b9480041c387981 */ /* 0x000f2e000c1e9b00 */
[----:B------:R-:W-:Y:S02]  /*10f0*/  DMUL R70, R70, UR6 ;  /* 0x0000000646467c28 */ /* 0x000fe40008000000 */
[----:B------:R-:W-:Y:S01]  /*1100*/  DFMA R18, -R18, R42, R16 ;  /* 0x0000002a1212722b */ /* 0x000fe20000000110 */
[----:B------:R-:W4:Y:S01]  /*1110*/  LDG.E.64 R42, desc[UR4][R66.64+0x172900] ;  /* 0x17290004422a7981 */ /* 0x000f22000c1e1b00 */
[----:B------:R-:W-:-:S04]  /*1120*/  DMUL R20, R20, R44 ;  /* 0x0000002c14147228 */ /* 0x000fc80000000000 */
[----:B------:R-:W-:Y:S01]  /*1130*/  DFMA R54, R54, UR8, -R70 ;  /* 0x0000000836367c2b */ /* 0x000fe20008000846 */
[----:B------:R-:W4:Y:S04]  /*1140*/  LDG.E.64.CONSTANT R44, desc[UR4][R28.64+-0x22bd80] ;  /* 0xdd4280041c2c7981 */ /* 0x000f28000c1e9b00 */
[----:B------:R-:W4:Y:S01]  /*1150*/  LDG.E.64.CONSTANT R70, desc[UR4][R28.64+0x22bd80] ;  /* 0x22bd80041c467981 */ /* 0x000f22000c1e9b00 */
[----:B------:R-:W-:Y:S02]  /*1160*/  DMUL R22, R22, R46 ;  /* 0x0000002e16167228 */ /* 0x000fe40000000000 */
[----:B------:R-:W-:Y:S02]  /*1170*/  DADD R72, -R60, R72 ;  /* 0x000000003c487229 */ /* 0x000fe40000000148 */
[----:B------:R-:W-:-:S04]  /*1180*/  DFMA R46, -R14, R40, R12 ;  /* 0x000000280e2e722b */ /* 0x000fc8000000010c */
[----:B------:R-:W-:Y:S01]  /*1190*/  DFMA R14, -R14, R40, R22 ;  /* 0x000000280e0e722b */ /* 0x000fe20000000116 */
[----:B------:R-:W4:Y:S01]  /*11a0*/  LDG.E.64 R40, desc[UR4][R66.64+0x22bd80] ;  /* 0x22bd800442287981 */ /* 0x000f22000c1e1b00 */
[----:B------:R-:W-:Y:S02]  /*11b0*/  DFMA R62, R72, UR10, R62 ;  /* 0x0000000a483e7c2b */ /* 0x000fe4000800003e */
[CC--:B--2---:R-:W-:Y:S02]  /*11c0*/  DFMA R58, R48.reuse, R64.reuse, -R58 ;  /* 0x00000040303a722b */ /* 0x0c4fe4000000083a */
[----:B------:R-:W-:Y:S01]  /*11d0*/  DFMA R72, R48, R64, -R68 ;  /* 0x000000403048722b */ /* 0x000fe20000000844 */
[----:B------:R-:W2:Y:S04]  /*11e0*/  LDG.E.64.CONSTANT R64, desc[UR4][R28.64] ;  /* 0x000000041c407981 */ /* 0x000ea8000c1e9b00 */
[----:B------:R-:W2:Y:S01]  /*11f0*/  LDG.E.64.CONSTANT R68, desc[UR4][R28.64+0x2e5200] ;  /* 0x2e5200041c447981 */ /* 0x000ea2000c1e9b00 */
[----:B------:R-:W-:-:S02]  /*1200*/  DFMA R58, R58, -UR12, R62 ;  /* 0x8000000c3a3a7c2b */ /* 0x000fc4000800003e */
[----:B-----5:R-:W-:Y:S02]  /*1210*/  DFMA R52, R50, R52, -R60 ;  /* 0x000000343234722b */ /* 0x020fe4000000083c */
[----:B---3--:R-:W-:Y:S02]  /*1220*/  DADD R60, R30, -R38 ;  /* 0x000000001e3c7229 */ /* 0x008fe40000000826 */
[----:B------:R-:W-:Y:S02]  /*1230*/  DFMA R62, R4, R32, -R6 ;  /* 0x00000020043e722b */ /* 0x000fe40000000806 */
[----:B------:R-:W-:Y:S02]  /*1240*/  DFMA R54, R72, UR10, R54 ;  /* 0x0000000a48367c2b */ /* 0x000fe40008000036 */
[----:B----4-:R-:W-:-:S04]  /*1250*/  DADD R72, R56, -R34 ;  /* 0x0000000038487229 */ /* 0x010fc80000000822 */
[----:B------:R-:W-:Y:S02]  /*1260*/  DADD R62, R62, R60 ;  /* 0x000000003e3e7229 */ /* 0x000fe4000000003c */
[----:B------:R-:W-:-:S06]  /*1270*/  DFMA R60, R8, R36, -R10 ;  /* 0x00000024083c722b */ /* 0x000fcc000000080a */
[----:B------:R-:W-:Y:S02]  /*1280*/  DMUL R62, R62, UR6 ;  /* 0x000000063e3e7c28 */ /* 0x000fe40008000000 */
[----:B------:R-:W-:Y:S02]  /*1290*/  DADD R60, R60, R72 ;  /* 0x000000003c3c7229 */ /* 0x000fe40000000048 */
[----:B------:R-:W-:Y:S02]  /*12a0*/  DFMA R42, -R58, UR14, R42 ;  /* 0x0000000e3a2a7c2b */ /* 0x000fe4000800012a */
[----:B------:R-:W-:Y:S02]  /*12b0*/  DFMA R52, R52, -UR12, R54 ;  /* 0x8000000c34347c2b */ /* 0x000fe40008000036 */
[----:B------:R-:W-:Y:S02]  /*12c0*/  DADD R54, -R10, R12 ;  /* 0x000000000a367229 */ /* 0x000fe4000000010c */
[----:B------:R-:W-:-:S02]  /*12d0*/  DFMA R58, R60, UR8, -R62 ;  /* 0x000000083c3a7c2b */ /* 0x000fc4000800083e */
[----:B------:R-:W-:Y:S02]  /*12e0*/  DADD R62, -R34, R70 ;  /* 0x00000000223e7229 */ /* 0x000fe40000000146 */
[----:B------:R-:W-:-:S06]  /*12f0*/  DADD R60, R70, -R44 ;  /* 0x00000000463c7229 */ /* 0x000fcc000000082c */
[----:B------:R-:W-:Y:S02]  /*1300*/  DADD R54, R54, R62 ;  /* 0x0000000036367229 */ /* 0x000fe4000000003e */
[----:B------:R-:W-:Y:S01]  /*1310*/  DADD R46, R46, R60 ;  /* 0x000000002e2e7229 */ /* 0x000fe2000000003c */
[----:B------:R-:W0:Y:S01]  /*1320*/  LDC.64 R62, c[0x0][0x398] ;  /* 0x0000e600ff3e7b82 */ /* 0x000e220000000a00 */
[----:B------:R-:W3:Y:S01]  /*1330*/  LDG.E.64.CONSTANT R60, desc[UR4][R28.64+0x39e680] ;  /* 0x39e680041c3c7981 */ /* 0x000ee2000c1e9b00 */
[----:B------:R-:W-:Y:S02]  /*1340*/  DFMA R72, -R8, R36, R12 ;  /* 0x000000240848722b */ /* 0x000fe4000000010c */
[CC--:B------:R-:W-:Y:S02]  /*1350*/  DFMA R12, -R4.reuse, R32.reuse, R16 ;  /* 0x00000020040c722b */ /* 0x0c0fe40000000110 */
[----:B------:R-:W-:Y:S01]  /*1360*/  DFMA R4, R4, R32, -R20 ;  /* 0x000000200404722b */ /* 0x000fe20000000814 */
[----:B------:R-:W4:Y:S01]  /*1370*/  LDG.E.64.CONSTANT R32, desc[UR4][R28.64+0x457b00] ;  /* 0x457b00041c207981 */ /* 0x000f22000c1e9b00 */
[----:B------:R-:W-:-:S03]  /*1380*/  DFMA R52, -R52, UR14, R40 ;  /* 0x0000000e34347c2b */ /* 0x000fc60008000128 */
[----:B------:R-:W5:Y:S01]  /*1390*/  LDG.E.64.CONSTANT R40, desc[UR4][R28.64+-0x2e5200] ;  /* 0xd1ae00041c287981 */ /* 0x000f62000c1e9b00 */
[----:B------:R-:W-:Y:S02]  /*13a0*/  DFMA R46, R46, UR10, R58 ;  /* 0x0000000a2e2e7c2b */ /* 0x000fe4000800003a */
[----:B------:R-:W-:Y:S01]  /*13b0*/  DADD R70, -R56, R70 ;  /* 0x0000000038467229 */ /* 0x000fe20000000146 */
[----:B0-----:R-:W-:Y:S02]  /*13c0*/  IMAD.WIDE.U32 R62, R3, 0xb9480, R62 ;  /* 0x000b9480033e7825 */ /* 0x001fe400078e003e */
[----:B------:R-:W5:Y:S05]  /*13d0*/  LDG.E.64.CONSTANT R2, desc[UR4][R28.64+0x510f80] ;  /* 0x510f80041c027981 */ /* 0x000f6a000c1e9b00 */
[----:B------:R-:W-:Y:S01]  /*13e0*/  DADD R70, R72, R70 ;  /* 0x0000000048467229 */ /* 0x000fe20000000046 */
[----:B------:R0:W-:Y:S01]  /*13f0*/  STG.E.64 desc[UR4][R66.64+0x172900], R42 ;  /* 0x1729002a42007986 */ /* 0x0001e2000c101b04 */
[----:B------:R-:W-:-:S04]  /*1400*/  IMAD.WIDE.U32 R62, R0, 0x9a0, R62 ;  /* 0x000009a0003e7825 */ /* 0x000fc800078e003e */
[----:B------:R-:W-:Y:S01]  /*1410*/  IMAD.WIDE.U32 R76, R76, 0x8, R62 ;  /* 0x000000084c4c7825 */ /* 0x000fe200078e003e */
[----:B------:R-:W-:Y:S04]  /*1420*/  STG.E.64 desc[UR4][R66.64+0xb9480], R74 ;  /* 0x0b94804a42007986 */ /* 0x000fe8000c101b04 */
[----:B------:R-:W-:Y:S04]  /*1430*/  STG.E.64 desc[UR4][R66.64+0x22bd80], R52 ;  /* 0x22bd803442007986 */ /* 0x000fe8000c101b04 */
[----:B------:R-:W5:Y:S04]  /*1440*/  LDG.E.64 R62, desc[UR4][R76.64] ;  /* 0x000000044c3e7981 */ /* 0x000f68000c1e1b00 */
[----:B------:R-:W5:Y:S01]  /*1450*/  LDG.E.64 R28, desc[UR4][R76.64+0x22bd80] ;  /* 0x22bd80044c1c7981 */ /* 0x000f62000c1e1b00 */
[----:B--2---:R-:W-:-:S02]  /*1460*/  DADD R58, R30, -R64 ;  /* 0x000000001e3a7229 */ /* 0x004fc40000000840 */
[----:B------:R-:W-:Y:S02]  /*1470*/  DADD R72, -R38, R68 ;  /* 0x0000000026487229 */ /* 0x000fe40000000144 */
[----:B0-----:R-:W-:-:S04]  /*1480*/  DADD R42, R68, -R64 ;  /* 0x00000000442a7229 */ /* 0x001fc80000000840 */
[----:B------:R-:W-:Y:S02]  /*1490*/  DADD R4, R4, R58 ;  /* 0x0000000004047229 */ /* 0x000fe4000000003a */
[----:B------:R-:W-:Y:S02]  /*14a0*/  DADD R58, -R6, R16 ;  /* 0x00000000063a7229 */ /* 0x000fe40000000110 */
[----:B------:R-:W-:-:S06]  /*14b0*/  DADD R16, R16, -R20 ;  /* 0x0000000010107229 */ /* 0x000fcc0000000814 */
[----:B------:R-:W-:Y:S02]  /*14c0*/  DADD R58, R58, R72 ;  /* 0x000000003a3a7229 */ /* 0x000fe40000000048 */
[----:B------:R-:W-:Y:S02]  /*14d0*/  DADD R72, R16, R42 ;  /* 0x0000000010487229 */ /* 0x000fe4000000002a */
[----:B------:R-:W2:Y:S04]  /*14e0*/  LDG.E.64 R16, desc[UR4][R76.64+0xb9480] ;  /* 0x0b9480044c107981 */ /* 0x000ea8000c1e1b00 */
[----:B------:R-:W2:Y:S01]  /*14f0*/  LDG.E.64 R42, desc[UR4][R76.64+0x172900] ;  /* 0x172900044c2a7981 */ /* 0x000ea2000c1e1b00 */
[----:B------:R-:W-:Y:S02]  /*1500*/  DFMA R8, -R8, R36, R22 ;  /* 0x000000240808722b */ /* 0x000fe40000000116 */
[----:B------:R-:W-:-:S02]  /*1510*/  DADD R30, -R30, R68 ;  /* 0x000000001e1e7229 */ /* 0x000fc40000000144 */
[CC--:B------:R-:W-:Y:S02]  /*1520*/  DFMA R6, R24.reuse, R48.reuse, -R6 ;  /* 0x000000301806722b */ /* 0x0c0fe40000000806 */
[----:B------:R-:W-:Y:S02]  /*1530*/  DFMA R20, R24, R48, -R20 ;  /* 0x000000301814722b */ /* 0x000fe40000000814 */
[----:B------:R-:W-:Y:S02]  /*1540*/  DMUL R36, R72, UR6 ;  /* 0x0000000648247c28 */ /* 0x000fe40008000000 */
[----:B---3--:R-:W-:-:S08]  /*1550*/  DADD R56, -R56, R60 ;  /* 0x0000000038387229 */ /* 0x008fd0000000013c */
[----:B------:R-:W-:Y:S02]  /*1560*/  DADD R8, R8, R56 ;  /* 0x0000000008087229 */ /* 0x000fe40000000038 */
[----:B------:R-:W-:Y:S02]  /*1570*/  DMUL R54, R54, UR6 ;  /* 0x0000000636367c28 */ /* 0x000fe40008000000 */
[----:B------:R-:W-:Y:S02]  /*1580*/  DADD R12, R12, R30 ;  /* 0x000000000c0c7229 */ /* 0x000fe4000000001e */
[----:B------:R-:W-:Y:S02]  /*1590*/  DADD R24, -R34, R60 ;  /* 0x0000000022187229 */ /* 0x000fe4000000013c */
[----:B------:R-:W-:Y:S02]  /*15a0*/  DADD R22, -R10, R22 ;  /* 0x000000000a167229 */ /* 0x000fe40000000116 */
[----:B------:R-:W-:-:S02]  /*15b0*/  DMUL R8, R8, UR6 ;  /* 0x0000000608087c28 */ /* 0x000fc40008000000 */
[----:B----4-:R-:W-:Y:S02]  /*15c0*/  DADD R64, -R64, R32 ;  /* 0x0000000040407229 */ /* 0x010fe40000000120 */
[----:B------:R-:W-:Y:S02]  /*15d0*/  DFMA R70, R70, UR8, -R36 ;  /* 0x0000000846467c2b */ /* 0x000fe40008000824 */
[----:B------:R-:W-:Y:S02]  /*15e0*/  DFMA R4, R4, UR8, -R54 ;  /* 0x0000000804047c2b */ /* 0x000fe40008000836 */
[----:B------:R-:W-:Y:S02]  /*15f0*/  DFMA R10, R26, R50, -R10 ;  /* 0x000000321a0a722b */ /* 0x000fe4000000080a */
[----:B-----5:R-:W-:Y:S02]  /*1600*/  DADD R40, R68, -R40 ;  /* 0x0000000044287229 */ /* 0x020fe40000000828 */
[----:B------:R-:W-:-:S02]  /*1610*/  DADD R44, -R44, R60 ;  /* 0x000000002c2c7229 */ /* 0x000fc4000000013c */
[----:B------:R-:W-:Y:S02]  /*1620*/  DADD R22, R22, R24 ;  /* 0x0000000016167229 */ /* 0x000fe40000000018 */
[----:B------:R-:W-:Y:S02]  /*1630*/  DFMA R8, R12, UR8, -R8 ;  /* 0x000000080c087c2b */ /* 0x000fe40008000808 */
[----:B------:R-:W-:Y:S02]  /*1640*/  DADD R32, -R38, R32 ;  /* 0x0000000026207229 */ /* 0x000fe40000000120 */
[----:B------:R-:W-:Y:S02]  /*1650*/  DADD R20, R20, R64 ;  /* 0x0000000014147229 */ /* 0x000fe40000000040 */
[----:B------:R-:W-:Y:S02]  /*1660*/  DADD R2, -R34, R2 ;  /* 0x0000000022027229 */ /* 0x000fe40000000102 */
[----:B------:R-:W-:-:S02]  /*1670*/  DADD R18, R18, R40 ;  /* 0x0000000012127229 */ /* 0x000fc40000000028 */
[----:B------:R-:W-:Y:S02]  /*1680*/  DFMA R4, R58, UR10, R4 ;  /* 0x0000000a3a047c2b */ /* 0x000fe40008000004 */
[----:B------:R-:W-:Y:S02]  /*1690*/  DADD R14, R14, R44 ;  /* 0x000000000e0e7229 */ /* 0x000fe4000000002c */
[----:B------:R-:W-:Y:S02]  /*16a0*/  DFMA R22, R22, UR10, R70 ;  /* 0x0000000a16167c2b */ /* 0x000fe40008000046 */
[----:B------:R-:W-:Y:S02]  /*16b0*/  DADD R6, R6, R32 ;  /* 0x0000000006067229 */ /* 0x000fe40000000020 */
[----:B------:R-:W-:Y:S02]  /*16c0*/  DFMA R8, R20, UR10, R8 ;  /* 0x0000000a14087c2b */ /* 0x000fe40008000008 */
[----:B------:R-:W-:-:S02]  /*16d0*/  DADD R2, R10, R2 ;  /* 0x000000000a027229 */ /* 0x000fc40000000002 */
[----:B------:R-:W-:Y:S02]  /*16e0*/  DFMA R18, R18, -UR12, R46 ;  /* 0x8000000c12127c2b */ /* 0x000fe4000800002e */
[----:B------:R-:W-:Y:S02]  /*16f0*/  DFMA R4, R14, -UR12, R4 ;  /* 0x8000000c0e047c2b */ /* 0x000fe40008000004 */
[----:B------:R-:W-:Y:S02]  /*1700*/  DFMA R6, R6, -UR12, R22 ;  /* 0x8000000c06067c2b */ /* 0x000fe40008000016 */
[----:B------:R-:W-:Y:S02]  /*1710*/  DFMA R2, R2, -UR12, R8 ;  /* 0x8000000c02027c2b */ /* 0x000fe40008000008 */
[----:B------:R-:W-:-:S06]  /*1720*/  DFMA R18, -R18, UR14, R62 ;  /* 0x0000000e12127c2b */ /* 0x000fcc000800013e */
[----:B------:R-:W-:Y:S01]  /*1730*/  DFMA R2, -R2, UR14, R28 ;  /* 0x0000000e02027c2b */ /* 0x000fe2000800011c */
[----:B------:R-:W-:Y:S06]  /*1740*/  STG.E.64 desc[UR4][R76.64], R18 ;  /* 0x000000124c007986 */ /* 0x000fec000c101b04 */
[----:B------:R-:W-:Y:S01]  /*1750*/  STG.E.64 desc[UR4][R76.64+0x22bd80], R2 ;  /* 0x22bd80024c007986 */ /* 0x000fe2000c101b04 */
[----:B--2---:R-:W-:Y:S02]  /*1760*/  DFMA R4, -R4, UR14, R16 ;  /* 0x0000000e04047c2b */ /* 0x004fe40008000110 */
[----:B------:R-:W-:-:S05]  /*1770*/  DFMA R6, -R6, UR14, R42 ;  /* 0x0000000e06067c2b */ /* 0x000fca000800012a */
[----:B------:R-:W-:Y:S04]  /*1780*/  STG.E.64 desc[UR4][R76.64+0xb9480], R4 ;  /* 0x0b9480044c007986 */ /* 0x000fe8000c101b04 */
[----:B------:R-:W-:Y:S01]  /*1790*/  STG.E.64 desc[UR4][R76.64+0x172900], R6 ;  /* 0x172900064c007986 */ /* 0x000fe2000c101b04 */
[----:B------:R-:W-:Y:S05]  /*17a0*/  EXIT ;  /* 0x000000000000794d */ /* 0x000fea0003800000 */
.L_x_1:
        /* <DEDUP_REMOVED lines=13> */
.L_x_4:


//--------------------- .text._Z9hypterm_0PdS_S_S_S_S_S_S_S_S_S_dddiii --------------------------
	.section	.text._Z9hypterm_0PdS_S_S_S_S_S_S_S_S_S_dddiii,"ax",@progbits
	.align	128
        .global         _Z9hypterm_0PdS_S_S_S_S_S_S_S_S_S_dddiii
        .type           _Z9hypterm_0PdS_S_S_S_S_S_S_S_S_S_dddiii,@function
        .size           _Z9hypterm_0PdS_S_S_S_S_S_S_S_S_S_dddiii,(.L_x_5 - _Z9hypterm_0PdS_S_S_S_S_S_S_S_S_S_dddiii)
        .other          _Z9hypterm_0PdS_S_S_S_S_S_S_S_S_S_dddiii,@"STO_CUDA_ENTRY STV_DEFAULT"
_Z9hypterm_0PdS_S_S_S_S_S_S_S_S_S_dddiii:
.text._Z9hypterm_0PdS_S_S_S_S_S_S_S_S_S_dddiii:
[----:B------:R-:W-:Y:S01]  /*0000*/  LDC R1, c[0x0][0x37c] ;  /* 0x0000df00ff017b82 */ /* 0x000fe20000000800 */
[----:B------:R-:W0:Y:S01]  /*0010*/  S2R R4, SR_CTAID.X ;  /* 0x0000000000047919 */ /* 0x000e220000002500 */
[----:B------:R-:W0:Y:S01]  /*0020*/  LDCU UR5, c[0x0][0x360] ;  /* 0x00006c00ff0577ac */ /* 0x000e220008000800 */
[----:B------:R-:W0:Y:S01]  /*0030*/  S2R R5, SR_TID.X ;  /* 0x0000000000057919 */ /* 0x000e220000002100 */
[----:B------:R-:W1:Y:S01]  /*0040*/  LDCU UR6, c[0x0][0x364] ;  /* 0x00006c80ff0677ac */ /* 0x000e620008000800 */
[----:B------:R-:W1:Y:S01]  /*0050*/  S2R R6, SR_CTAID.Y ;  /* 0x0000000000067919 */ /* 0x000e620000002600 */
[----:B------:R-:W2:Y:S01]  /*0060*/  LDCU UR7, c[0x0][0x368] ;  /* 0x00006d00ff0777ac */ /* 0x000ea20008000800 */
[----:B------:R-:W1:Y:S01]  /*0070*/  S2R R7, SR_TID.Y ;  /* 0x0000000000077919 */ /* 0x000e620000002200 */
[----:B------:R-:W3:Y:S01]  /*0080*/  LDCU UR4, c[0x0][0x3f8] ;  /* 0x00007f00ff0477ac */ /* 0x000ee20008000800 */
[----:B------:R-:W2:Y:S01]  /*0090*/  S2R R10, SR_CTAID.Z ;  /* 0x00000000000a7919 */ /* 0x000ea20000002700 */
[----:B------:R-:W2:Y:S01]  /*00a0*/  S2R R11, SR_TID.Z ;  /* 0x00000000000b7919 */ /* 0x000ea20000002300 */
[----:B---3--:R-:W-:Y:S01]  /*00b0*/  UIADD3 UR4, UPT, UPT, UR4, -0x5, URZ ;  /* 0xfffffffb04047890 */ /* 0x008fe2000fffe0ff */
[----:B0-----:R-:W-:-:S02]  /*00c0*/  IMAD R0, R4, UR5, R5 ;  /* 0x0000000504007c24 */ /* 0x001fc4000f8e0205 */
        /* <DEDUP_REMOVED lines=8> */
[----:B------:R-:W1:Y:S01]  /*0150*/  LDCU UR4, c[0x0][0x368] ;  /* 0x00006d00ff0477ac */ /* 0x000e620008000800 */
[----:B------:R-:W2:Y:S06]  /*0160*/  LDCU UR6, c[0x0][0x364] ;  /* 0x00006c80ff0677ac */ /* 0x000eac0008000800 */
[----:B------:R-:W3:Y:S01]  /*0170*/  LDC.64 R8, c[0x0][0x3a0] ;  /* 0x0000e800ff087b82 */ /* 0x000ee20000000a00 */
[----:B------:R-:W4:Y:S07]  /*0180*/  LDCU UR7, c[0x0][0x360] ;  /* 0x00006c00ff0777ac */ /* 0x000f2e0008000800 */
[----:B------:R-:W5:Y:S01]  /*0190*/  LDC.64 R22, c[0x0][0x3d0] ;  /* 0x0000f400ff167b82 */ /* 0x000f620000000a00 */
[----:B-1----:R-:W-:Y:S01]  /*01a0*/  IMAD R0, R10, UR4, R11 ;  /* 0x000000040a007c24 */ /* 0x002fe2000f8e020b */
[----:B------:R-:W1:Y:S01]  /*01b0*/  LDCU.64 UR4, c[0x0][0x358] ;  /* 0x00006b00ff0477ac */ /* 0x000e620008000a00 */
[----:B--2---:R-:W-:-:S02]  /*01c0*/  IMAD R3, R6, UR6, R7 ;  /* 0x0000000606037c24 */ /* 0x004fc4000f8e0207 */
[----:B0-----:R-:W-:-:S04]  /*01d0*/  IMAD.WIDE.U32 R14, R0, 0xb9480, R14 ;  /* 0x000b9480000e7825 */ /* 0x001fc800078e000e */
[----:B----4-:R-:W-:Y:S02]  /*01e0*/  IMAD R2, R4, UR7, R5 ;  /* 0x0000000704027c24 */ /* 0x010fe4000f8e0205 */
[----:B------:R-:W-:-:S03]  /*01f0*/  IMAD.WIDE.U32 R14, R3, 0x9a0, R14 ;  /* 0x000009a0030e7825 */ /* 0x000fc600078e000e */
[----:B------:R-:W-:Y:S01]  /*0200*/  IADD3 R73, PT, PT, R2, -0x2, RZ ;  /* 0xfffffffe02497810 */ /* 0x000fe20007ffe0ff */
[----:B---3--:R-:W-:Y:S01]  /*0210*/  IMAD.WIDE.U32 R8, R0, 0xb9480, R8 ;  /* 0x000b948000087825 */ /* 0x008fe200078e0008 */
[----:B------:R-:W-:-:S03]  /*0220*/  IADD3 R35, PT, PT, R2, -0x1, RZ ;  /* 0xffffffff02237810 */ /* 0x000fc60007ffe0ff */
[----:B------:R-:W-:-:S04]  /*0230*/  IMAD.WIDE.U32 R62, R73, 0x8, R14 ;  /* 0x00000008493e7825 */ /* 0x000fc800078e000e */
[----:B------:R-:W-:Y:S02]  /*0240*/  IMAD.WIDE.U32 R12, R3, 0x9a0, R8 ;  /* 0x000009a0030c7825 */ /* 0x000fe400078e0008 */
[----:B-1----:R-:W2:Y:S02]  /*0250*/  LDG.E.64.CONSTANT R62, desc[UR4][R62.64] ;  /* 0x000000043e3e7981 */ /* 0x002ea4000c1e9b00 */
[----:B-----5:R-:W-:-:S04]  /*0260*/  IMAD.WIDE.U32 R22, R0, 0xb9480, R22 ;  /* 0x000b948000167825 */ /* 0x020fc800078e0016 */
[----:B------:R-:W-:-:S04]  /*0270*/  IMAD.WIDE.U32 R16, R73, 0x8, R12 ;  /* 0x0000000849107825 */ /* 0x000fc800078e000c */
[----:B------:R-:W-:Y:S02]  /*0280*/  IMAD.WIDE.U32 R4, R3, 0x9a0, R22 ;  /* 0x000009a003047825 */ /* 0x000fe400078e0016 */
[----:B------:R-:W2:Y:S02]  /*0290*/  LDG.E.64.CONSTANT R16, desc[UR4][R16.64] ;  /* 0x0000000410107981 */ /* 0x000ea4000c1e9b00 */
[----:B------:R-:W-:-:S04]  /*02a0*/  IMAD.WIDE.U32 R24, R2, 0x8, R14 ;  /* 0x0000000802187825 */ /* 0x000fc800078e000e */
[C---:B------:R-:W-:Y:S01]  /*02b0*/  IMAD.WIDE.U32 R70, R2.reuse, 0x8, R12 ;  /* 0x0000000802467825 */ /* 0x040fe200078e000c */
[----:B------:R-:W3:Y:S03]  /*02c0*/  LDG.E.64.CONSTANT R28, desc[UR4][R24.64+0x10] ;  /* 0x00001004181c7981 */ /* 0x000ee6000c1e9b00 */
[C---:B------:R-:W-:Y:S01]  /*02d0*/  IMAD.WIDE.U32 R68, R35.reuse, 0x8, R14 ;  /* 0x0000000823447825 */ /* 0x040fe200078e000e */
[----:B------:R-:W3:Y:S03]  /*02e0*/  LDG.E.64.CONSTANT R20, desc[UR4][R70.64+0x10] ;  /* 0x0000100446147981 */ /* 0x000ee6000c1e9b00 */
[----:B------:R-:W-:Y:S01]  /*02f0*/  IMAD.WIDE.U32 R30, R35, 0x8, R12 ;  /* 0x00000008231e7825 */ /* 0x000fe200078e000c */
[----:B------:R-:W4:Y:S03]  /*0300*/  LDG.E.64.CONSTANT R32, desc[UR4][R70.64+0x8] ;  /* 0x0000080446207981 */ /* 0x000f26000c1e9b00 */
[--C-:B------:R-:W-:Y:S01]  /*0310*/  IMAD.WIDE.U32 R40, R73, 0x8, R4.reuse ;  /* 0x0000000849287825 */ /* 0x100fe200078e0004 */
[----:B------:R-:W5:Y:S03]  /*0320*/  LDG.E.64.CONSTANT R68, desc[UR4][R68.64] ;  /* 0x0000000444447981 */ /* 0x000f66000c1e9b00 */
[C-C-:B------:R-:W-:Y:S01]  /*0330*/  IMAD.WIDE.U32 R10, R2.reuse, 0x8, R4.reuse ;  /* 0x00000008020a7825 */ /* 0x140fe200078e0004 */
[----:B------:R-:W5:Y:S03]  /*0340*/  LDG.E.64.CONSTANT R30, desc[UR4][R30.64] ;  /* 0x000000041e1e7981 */ /* 0x000f66000c1e9b00 */
[----:B------:R-:W-:Y:S01]  /*0350*/  IMAD.WIDE.U32 R34, R35, 0x8, R4 ;  /* 0x0000000823227825 */ /* 0x000fe200078e0004 */
[----:B------:R-:W4:Y:S04]  /*0360*/  LDG.E.64.CONSTANT R38, desc[UR4][R10.64+0x10] ;  /* 0x000010040a267981 */ /* 0x000f28000c1e9b00 */
[----:B------:R-:W4:Y:S04]  /*0370*/  LDG.E.64.CONSTANT R40, desc[UR4][R40.64] ;  /* 0x0000000428287981 */ /* 0x000f28000c1e9b00 */
[----:B------:R-:W4:Y:S04]  /*0380*/  LDG.E.64.CONSTANT R64, desc[UR4][R24.64+0x8] ;  /* 0x0000080418407981 */ /* 0x000f28000c1e9b00 */
[----:B------:R-:W4:Y:S04]  /*0390*/  LDG.E.64.CONSTANT R18, desc[UR4][R10.64+0x8] ;  /* 0x000008040a127981 */ /* 0x000f28000c1e9b00 */
[----:B------:R-:W4:Y:S01]  /*03a0*/  LDG.E.64.CONSTANT R34, desc[UR4][R34.64] ;  /* 0x0000000422227981 */ /* 0x000f22000c1e9b00 */
[----:B------:R-:W-:-:S03]  /*03b0*/  IADD3 R37, PT, PT, R2, -0x3, RZ ;  /* 0xfffffffd02257810 */ /* 0x000fc60007ffe0ff */
[----:B------:R-:W4:Y:S02]  /*03c0*/  LDG.E.64.CONSTANT R54, desc[UR4][R70.64+0x18] ;  /* 0x0000180446367981 */ /* 0x000f24000c1e9b00 */
[C---:B------:R-:W-:Y:S02]  /*03d0*/  IMAD.WIDE.U32 R6, R37.reuse, 0x8, R12 ;  /* 0x0000000825067825 */ /* 0x040fe400078e000c */
[----:B------:R-:W4:Y:S04]  /*03e0*/  LDG.E.64.CONSTANT R24, desc[UR4][R10.64+0x18] ;  /* 0x000018040a187981 */ /* 0x000f28000c1e9b00 */
[----:B------:R-:W4:Y:S01]  /*03f0*/  LDG.E.64.CONSTANT R6, desc[UR4][R6.64] ;  /* 0x0000000406067981 */ /* 0x000f22000c1e9b00 */
[C-C-:B------:R-:W-:Y:S01]  /*0400*/  IMAD.WIDE.U32 R50, R37.reuse, 0x8, R14.reuse ;  /* 0x0000000825327825 */ /* 0x140fe200078e000e */
[----:B------:R-:W-:Y:S01]  /*0410*/  UMOV UR6, 0x9999999a ;  /* 0x9999999a00067882 */ /* 0x000fe20000000000 */
[----:B------:R-:W-:Y:S01]  /*0420*/  UMOV UR7, 0x3fc99999 ;  /* 0x3fc9999900077882 */ /* 0x000fe20000000000 */
[----:B------:R-:W-:Y:S01]  /*0430*/  UMOV UR14, 0x9999999a ;  /* 0x9999999a000e7882 */ /* 0x000fe20000000000 */
[----:B------:R-:W-:Y:S01]  /*0440*/  IMAD.WIDE.U32 R26, R2, 0x8, R14 ;  /* 0x00000008021a7825 */ /* 0x000fe200078e000e */
[----:B------:R-:W-:Y:S01]  /*0450*/  UMOV UR15, 0x3fc99999 ;  /* 0x3fc99999000f7882 */ /* 0x000fe20000000000 */
[----:B------:R-:W4:Y:S04]  /*0460*/  LDG.E.64.CONSTANT R50, desc[UR4][R50.64] ;  /* 0x0000000432327981 */ /* 0x000f28000c1e9b00 */
[----:B------:R-:W4:Y:S01]  /*0470*/  LDG.E.64.CONSTANT R48, desc[UR4][R26.64+0x18] ;  /* 0x000018041a307981 */ /* 0x000f22000c1e9b00 */
[----:B------:R-:W-:-:S03]  /*0480*/  IMAD.WIDE.U32 R36, R37, 0x8, R4 ;  /* 0x0000000825247825 */ /* 0x000fc600078e0004 */
[----:B------:R-:W4:Y:S04]  /*0490*/  LDG.E.64.CONSTANT R10, desc[UR4][R10.64+0x20] ;  /* 0x000020040a0a7981 */ /* 0x000f28000c1e9b00 */
[----:B------:R-:W4:Y:S01]  /*04a0*/  LDG.E.64.CONSTANT R36, desc[UR4][R36.64] ;  /* 0x0000000424247981 */ /* 0x000f22000c1e9b00 */
[----:B------:R-:W-:Y:S01]  /*04b0*/  UMOV UR8, 0x9999999a ;  /* 0x9999999a00087882 */ /* 0x000fe20000000000 */
[----:B------:R-:W-:Y:S01]  /*04c0*/  UMOV UR9, 0x3fe99999 ;  /* 0x3fe9999900097882 */ /* 0x000fe20000000000 */
[----:B------:R-:W-:Y:S01]  /*04d0*/  UMOV UR16, 0x9999999a ;  /* 0x9999999a00107882 */ /* 0x000fe20000000000 */
[----:B------:R-:W-:Y:S01]  /*04e0*/  UMOV UR17, 0x3fe99999 ;  /* 0x3fe9999900117882 */ /* 0x000fe20000000000 */
[----:B------:R-:W-:Y:S01]  /*04f0*/  UMOV UR10, 0x6a7ef9db ;  /* 0x6a7ef9db000a7882 */ /* 0x000fe20000000000 */
[----:B------:R-:W-:Y:S01]  /*0500*/  UMOV UR11, 0x3fa374bc ;  /* 0x3fa374bc000b7882 */ /* 0x000fe20000000000 */
[----:B------:R-:W4:Y:S04]  /*0510*/  LDG.E.64.CONSTANT R26, desc[UR4][R26.64+0x20] ;  /* 0x000020041a1a7981 */ /* 0x000f28000c1e9b00 */
[----:B------:R-:W4:Y:S01]  /*0520*/  LDG.E.64.CONSTANT R70, desc[UR4][R70.64+0x20] ;  /* 0x0000200446467981 */ /* 0x000f22000c1e9b00 */
[----:B------:R-:W-:Y:S01]  /*0530*/  IADD3 R75, PT, PT, R3, -0x3, RZ ;  /* 0xfffffffd034b7810 */ /* 0x000fe20007ffe0ff */
[----:B--2---:R-:W-:-:S08]  /*0540*/  DMUL R44, R16, R62 ;  /* 0x0000003e102c7228 */ /* 0x004fd00000000000 */
[C---:B---3--:R-:W-:Y:S02]  /*0550*/  DFMA R44, R20.reuse, R28, -R44 ;  /* 0x0000001c142c722b */ /* 0x048fe4000000082c */
[----:B------:R-:W-:Y:S01]  /*0560*/  DADD R20, R20, -R16 ;  /* 0x0000000014147229 */ /* 0x000fe20000000810 */
[----:B------:R-:W0:Y:S01]  /*0570*/  LDC.64 R16, c[0x0][0x3c0] ;  /* 0x0000f000ff107b82 */ /* 0x000e220000000a00 */
[----:B-----5:R-:W-:Y:S02]  /*0580*/  DMUL R42, R30, R68 ;  /* 0x000000441e2a7228 */ /* 0x020fe40000000000 */
[----:B----4-:R-:W-:-:S06]  /*0590*/  DADD R38, R38, -R40 ;  /* 0x0000000026267229 */ /* 0x010fcc0000000828 */
[----:B------:R-:W-:Y:S02]  /*05a0*/  DFMA R42, R32, R64, -R42 ;  /* 0x00000040202a722b */ /* 0x000fe4000000082a */
[----:B------:R-:W-:Y:S02]  /*05b0*/  DADD R38, R44, R38 ;  /* 0x000000002c267229 */ /* 0x000fe40000000026 */
[----:B------:R-:W-:Y:S01]  /*05c0*/  DADD R18, R18, -R34 ;  /* 0x0000000012127229 */ /* 0x000fe20000000822 */
[----:B------:R-:W-:-:S05]  /*05d0*/  IADD3 R45, PT, PT, R2, -0x4, RZ ;  /* 0xfffffffc022d7810 */ /* 0x000fca0007ffe0ff */
[C---:B------:R-:W-:Y:S02]  /*05e0*/  IMAD.WIDE.U32 R66, R45.reuse, 0x8, R12 ;  /* 0x000000082d427825 */ /* 0x040fe400078e000c */
[----:B------:R-:W-:Y:S02]  /*05f0*/  DADD R18, R42, R18 ;  /* 0x000000002a127229 */ /* 0x000fe40000000012 */
[C---:B------:R-:W-:Y:S01]  /*0600*/  IMAD.WIDE.U32 R42, R45.reuse, 0x8, R14 ;  /* 0x000000082d2a7825 */ /* 0x040fe200078e000e */
[----:B------:R-:W-:Y:S01]  /*0610*/  DADD R30, R32, -R30 ;  /* 0x00000000201e7229 */ /* 0x000fe2000000081e */
[----:B------:R-:W2:Y:S02]  /*0620*/  LDG.E.64.CONSTANT R66, desc[UR4][R66.64] ;  /* 0x0000000442427981 */ /* 0x000ea4000c1e9b00 */
[----:B------:R-:W-:Y:S01]  /*0630*/  IMAD.WIDE.U32 R44, R45, 0x8, R4 ;  /* 0x000000082d2c7825 */ /* 0x000fe200078e0004 */
[----:B------:R-:W-:Y:S02]  /*0640*/  DMUL R20, R20, UR6 ;  /* 0x0000000614147c28 */ /* 0x000fe40008000000 */
[----:B------:R-:W-:Y:S01]  /*0650*/  DMUL R34, R38, UR14 ;  /* 0x0000000e26227c28 */ /* 0x000fe20008000000 */
[----:B0-----:R-:W-:Y:S01]  /*0660*/  IMAD.WIDE.U32 R12, R0, 0xb9480, R16 ;  /* 0x000b9480000c7825 */ /* 0x001fe200078e0010 */
[----:B------:R-:W2:Y:S01]  /*0670*/  LDG.E.64.CONSTANT R42, desc[UR4][R42.64] ;  /* 0x000000042a2a7981 */ /* 0x000ea2000c1e9b00 */
[----:B------:R-:W-:-:S03]  /*0680*/  IADD3 R4, PT, PT, R3, -0x2, RZ ;  /* 0xfffffffe03047810 */ /* 0x000fc60007ffe0ff */
[----:B------:R-:W3:Y:S01]  /*0690*/  LDG.E.64.CONSTANT R44, desc[UR4][R44.64] ;  /* 0x000000042c2c7981 */ /* 0x000ee2000c1e9b00 */
[----:B------:R-:W-:Y:S01]  /*06a0*/  DFMA R20, R30, UR8, -R20 ;  /* 0x000000081e147c2b */ /* 0x000fe20008000814 */
[----:B------:R-:W-:Y:S01]  /*06b0*/  IADD3 R5, PT, PT, R3, -0x1, RZ ;  /* 0xffffffff03057810 */ /* 0x000fe20007ffe0ff */
[----:B------:R-:W-:Y:S01]  /*06c0*/  DADD R46, R54, -R6 ;  /* 0x00000000362e7229 */ /* 0x000fe20000000806 */
[----:B------:R-:W-:Y:S01]  /*06d0*/  IMAD.WIDE.U32 R38, R4, 0x9a0, R12 ;  /* 0x000009a004267825 */ /* 0x000fe200078e000c */
[----:B------:R-:W-:-:S03]  /*06e0*/  DFMA R34, R18, UR16, -R34 ;  /* 0x0000001012227c2b */ /* 0x000fc60008000822 */
[----:B------:R-:W-:-:S04]  /*06f0*/  IMAD.WIDE.U32 R18, R4, 0x9a0, R8 ;  /* 0x000009a004127825 */ /* 0x000fc800078e0008 */
[----:B------:R-:W-:Y:S01]  /*0700*/  IMAD.WIDE.U32 R16, R5, 0x9a0, R12 ;  /* 0x000009a005107825 */ /* 0x000fe200078e000c */
[----:B------:R-:W-:-:S03]  /*0710*/  DFMA R46, R46, UR10, R20 ;  /* 0x0000000a2e2e7c2b */ /* 0x000fc60008000014 */
[----:B------:R-:W-:Y:S01]  /*0720*/  IMAD.WIDE.U32 R60, R2, 0x8, R38 ;  /* 0x00000008023c7825 */ /* 0x000fe200078e0026 */
[----:B------:R-:W-:-:S03]  /*0730*/  DMUL R6, R6, R50 ;  /* 0x0000003206067228 */ /* 0x000fc60000000000 */
[----:B------:R-:W-:Y:S02]  /*0740*/  IMAD.WIDE.U32 R14, R5, 0x9a0, R8 ;  /* 0x000009a0050e7825 */ /* 0x000fe400078e0008 */
[----:B------:R-:W4:Y:S02]  /*0750*/  LDG.E.64.CONSTANT R60, desc[UR4][R60.64] ;  /* 0x000000043c3c7981 */ /* 0x000f24000c1e9b00 */
[----:B------:R-:W-:-:S04]  /*0760*/  IMAD.WIDE.U32 R30, R2, 0x8, R18 ;  /* 0x00000008021e7825 */ /* 0x000fc800078e0012 */
[----:B------:R-:W-:-:S04]  /*0770*/  IMAD.WIDE.U32 R20, R3, 0x9a0, R8 ;  /* 0x000009a003147825 */ /* 0x000fc800078e0008 */
[----:B------:R-:W-:-:S04]  /*0780*/  IMAD.WIDE.U32 R32, R3, 0x9a0, R12 ;  /* 0x000009a003207825 */ /* 0x000fc800078e000c */
[C---:B------:R-:W-:Y:S02]  /*0790*/  IMAD.WIDE.U32 R40, R2.reuse, 0x8, R16 ;  /* 0x0000000802287825 */ /* 0x040fe400078e0010 */
[----:B------:R-:W4:Y:S02]  /*07a0*/  LDG.E.64.CONSTANT R16, desc[UR4][R30.64] ;  /* 0x000000041e107981 */ /* 0x000f24000c1e9b00 */
[C---:B------:R-:W-:Y:S01]  /*07b0*/  IMAD.WIDE.U32 R14, R2.reuse, 0x8, R14 ;  /* 0x00000008020e7825 */ /* 0x040fe200078e000e */
[----:B------:R-:W-:Y:S01]  /*07c0*/  DFMA R54, R54, R48, -R6 ;  /* 0x000000303636722b */ /* 0x000fe20000000806 */
[----:B------:R-:W5:Y:S02]  /*07d0*/  LDG.E.64.CONSTANT R40, desc[UR4][R40.64] ;  /* 0x0000000428287981 */ /* 0x000f64000c1e9b00 */
[C---:B------:R-:W-:Y:S02]  /*07e0*/  IMAD.WIDE.U32 R20, R2.reuse, 0x8, R20 ;  /* 0x0000000802147825 */ /* 0x040fe400078e0014 */
[----:B------:R-:W5:Y:S02]  /*07f0*/  LDG.E.64.CONSTANT R14, desc[UR4][R14.64] ;  /* 0x000000040e0e7981 */ /* 0x000f64000c1e9b00 */
[----:B------:R-:W-:-:S02]  /*0800*/  IMAD.WIDE.U32 R32, R2, 0x8, R32 ;  /* 0x0000000802207825 */ /* 0x000fc400078e0020 */
[----:B------:R-:W5:Y:S04]  /*0810*/  LDG.E.64.CONSTANT R6, desc[UR4][R20.64+0x1340] ;  /* 0x0013400414067981 */ /* 0x000f68000c1e9b00 */
[----:B------:R-:W5:Y:S04]  /*0820*/  LDG.E.64.CONSTANT R58, desc[UR4][R32.64+0x1340] ;  /* 0x00134004203a7981 */ /* 0x000f68000c1e9b00 */
[----:B------:R-:W5:Y:S04]  /*0830*/  LDG.E.64.CONSTANT R18, desc[UR4][R20.64+0x9a0] ;  /* 0x0009a00414127981 */ /* 0x000f68000c1e9b00 */
[----:B------:R-:W5:Y:S01]  /*0840*/  LDG.E.64.CONSTANT R56, desc[UR4][R32.64+0x9a0] ;  /* 0x0009a00420387981 */ /* 0x000f62000c1e9b00 */
[----:B------:R-:W-:Y:S01]  /*0850*/  IMAD.WIDE.U32 R38, R75, 0x9a0, R8 ;  /* 0x000009a04b267825 */ /* 0x000fe200078e0008 */
[----:B------:R-:W-:-:S02]  /*0860*/  DADD R36, R24, -R36 ;  /* 0x0000000018247229 */ /* 0x000fc40000000824 */
[----:B------:R-:W5:Y:S01]  /*0870*/  LDG.E.64.CONSTANT R30, desc[UR4][R20.64+0x1ce0] ;  /* 0x001ce004141e7981 */ /* 0x000f62000c1e9b00 */
[----:B------:R-:W-:-:S03]  /*0880*/  IMAD.WIDE.U32 R52, R75, 0x9a0, R12 ;  /* 0x000009a04b347825 */ /* 0x000fc600078e000c */
[----:B------:R-:W5:Y:S01]  /*0890*/  LDG.E.64.CONSTANT R24, desc[UR4][R32.64+0x1ce0] ;  /* 0x001ce00420187981 */ /* 0x000f62000c1e9b00 */
[----:B------:R-:W-:-:S04]  /*08a0*/  IMAD.WIDE.U32 R38, R2, 0x8, R38 ;  /* 0x0000000802267825 */ /* 0x000fc800078e0026 */
[----:B------:R-:W-:Y:S01]  /*08b0*/  IMAD.WIDE.U32 R52, R2, 0x8, R52 ;  /* 0x0000000802347825 */ /* 0x000fe200078e0034 */
[----:B------:R-:W-:Y:S01]  /*08c0*/  DADD R36, R54, R36 ;  /* 0x0000000036247229 */ /* 0x000fe20000000024 */
[----:B------:R-:W5:Y:S04]  /*08d0*/  LDG.E.64.CONSTANT R38, desc[UR4][R38.64] ;  /* 0x0000000426267981 */ /* 0x000f68000c1e9b00 */
[----:B------:R-:W5:Y:S01]  /*08e0*/  LDG.E.64.CONSTANT R52, desc[UR4][R52.64] ;  /* 0x0000000434347981 */ /* 0x000f62000c1e9b00 */
[----:B------:R-:W-:Y:S01]  /*08f0*/  IADD3 R77, PT, PT, R3, -0x4, RZ ;  /* 0xfffffffc034d7810 */ /* 0x000fe20007ffe0ff */
[----:B------:R-:W-:Y:S01]  /*0900*/  UMOV UR18, 0x6a7ef9db ;  /* 0x6a7ef9db00127882 */ /* 0x000fe20000000000 */
[----:B------:R-:W-:Y:S01]  /*0910*/  UMOV UR19, 0x3fa374bc ;  /* 0x3fa374bc00137882 */ /* 0x000fe20000000000 */
[----:B------:R-:W-:Y:S01]  /*0920*/  UMOV UR20, 0x3126e979 ;  /* 0x3126e97900147882 */ /* 0x000fe20000000000 */
[----:B------:R-:W-:Y:S01]  /*0930*/  DFMA R34, R36, UR18, R34 ;  /* 0x0000001224227c2b */ /* 0x000fe20008000022 */
[C---:B------:R-:W-:Y:S01]  /*0940*/  IMAD.WIDE.U32 R8, R77.reuse, 0x9a0, R8 ;  /* 0x000009a04d087825 */ /* 0x040fe200078e0008 */
[----:B------:R-:W-:Y:S01]  /*0950*/  UMOV UR21, 0x3f6cac08 ;  /* 0x3f6cac0800157882 */ /* 0x000fe20000000000 */
[----:B------:R-:W5:Y:S02]  /*0960*/  LDG.E.64.CONSTANT R20, desc[UR4][R20.64+0x2680] ;  /* 0x0026800414147981 */ /* 0x000f64000c1e9b00 */
[----:B------:R-:W-:-:S02]  /*0970*/  IMAD.WIDE.U32 R36, R77, 0x9a0, R12 ;  /* 0x000009a04d247825 */ /* 0x000fc400078e000c */
[----:B------:R-:W5:Y:S02]  /*0980*/  LDG.E.64.CONSTANT R32, desc[UR4][R32.64+0x2680] ;  /* 0x0026800420207981 */ /* 0x000f64000c1e9b00 */
[----:B------:R-:W-:-:S04]  /*0990*/  IMAD.WIDE.U32 R8, R2, 0x8, R8 ;  /* 0x0000000802087825 */ /* 0x000fc800078e0008 */
[----:B------:R-:W-:Y:S02]  /*09a0*/  IMAD.WIDE.U32 R36, R2, 0x8, R36 ;  /* 0x0000000802247825 */ /* 0x000fe400078e0024 */
[----:B------:R-:W5:Y:S04]  /*09b0*/  LDG.E.64.CONSTANT R8, desc[UR4][R8.64] ;  /* 0x0000000408087981 */ /* 0x000f68000c1e9b00 */
[----:B------:R-:W5:Y:S01]  /*09c0*/  LDG.E.64.CONSTANT R36, desc[UR4][R36.64] ;  /* 0x0000000424247981 */ /* 0x000f62000c1e9b00 */
[----:B------:R-:W-:Y:S01]  /*09d0*/  UMOV UR12, 0x3126e979 ;  /* 0x3126e979000c7882 */ /* 0x000fe20000000000 */
[----:B------:R-:W-:Y:S01]  /*09e0*/  UMOV UR13, 0x3f6cac08 ;  /* 0x3f6cac08000d7882 */ /* 0x000fe20000000000 */
[----:B---3--:R-:W-:Y:S01]  /*09f0*/  DADD R44, R10, -R44 ;  /* 0x000000000a2c7229 */ /* 0x008fe2000000082c */
[----:B------:R-:W0:Y:S01]  /*0a00*/  LDC.64 R10, c[0x0][0x3a8] ;  /* 0x0000ea00ff0a7b82 */ /* 0x000e220000000a00 */
[----:B--2---:R-:W-:-:S08]  /*0a10*/  DMUL R54, R66, R42 ;  /* 0x0000002a42367228 */ /* 0x004fd00000000000 */
[----:B------:R-:W-:-:S08]  /*0a20*/  DFMA R54, R70, R26, -R54 ;  /* 0x0000001a4636722b */ /* 0x000fd00000000836 */
[----:B------:R-:W-:Y:S01]  /*0a30*/  DADD R44, R54, R44 ;  /* 0x00000000362c7229 */ /* 0x000fe2000000002c */
[----:B0-----:R-:W-:-:S07]  /*0a40*/  IMAD.WIDE.U32 R10, R0, 0xb9480, R10 ;  /* 0x000b9480000a7825 */ /* 0x001fce00078e000a */
[----:B------:R-:W-:Y:S02]  /*0a50*/  DFMA R12, R44, -UR20, R34 ;  /* 0x800000142c0c7c2b */ /* 0x000fe40008000022 */
[----:B----4-:R-:W-:Y:S01]  /*0a60*/  DMUL R16, R16, R60 ;  /* 0x0000003c10107228 */ /* 0x010fe20000000000 */
[----:B------:R-:W-:Y:S01]  /*0a70*/  IMAD.WIDE.U32 R44, R4, 0x9a0, R10 ;  /* 0x000009a0042c7825 */ /* 0x000fe200078e000a */
[----:B-----5:R-:W-:-:S06]  /*0a80*/  DMUL R14, R14, R40 ;  /* 0x000000280e0e7228 */ /* 0x020fcc0000000000 */
[----:B------:R-:W-:Y:S01]  /*0a90*/  DFMA R16, R6, R58, -R16 ;  /* 0x0000003a0610722b */ /* 0x000fe20000000810 */
[----:B------:R-:W-:Y:S01]  /*0aa0*/  IMAD.WIDE.U32 R6, R3, 0x9a0, R10 ;  /* 0x000009a003067825 */ /* 0x000fe200078e000a */
[----:B------:R-:W-:Y:S02]  /*0ab0*/  DADD R66, R70, -R66 ;  /* 0x0000000046427229 */ /* 0x000fe40000000842 */
[----:B------:R-:W-:-:S04]  /*0ac0*/  DFMA R18, R18, R56, -R14 ;  /* 0x000000381212722b */ /* 0x000fc8000000080e */
[----:B------:R-:W-:Y:S01]  /*0ad0*/  DMUL R34, R16, UR14 ;  /* 0x0000000e10227c28 */ /* 0x000fe20008000000 */
[----:B------:R-:W-:-:S04]  /*0ae0*/  IMAD.WIDE.U32 R16, R2, 0x8, R44 ;  /* 0x0000000802107825 */ /* 0x000fc800078e002c */
[C---:B------:R-:W-:Y:S02]  /*0af0*/  IMAD.WIDE.U32 R70, R2.reuse, 0x8, R6 ;  /* 0x0000000802467825 */ /* 0x040fe400078e0006 */
[----:B------:R-:W2:Y:S02]  /*0b00*/  LDG.E.64.CONSTANT R16, desc[UR4][R16.64] ;  /* 0x0000000410107981 */ /* 0x000ea4000c1e9b00 */
[----:B------:R-:W-:Y:S01]  /*0b10*/  IMAD.WIDE.U32 R14, R5, 0x9a0, R10 ;  /* 0x000009a0050e7825 */ /* 0x000fe200078e000a */
[----:B------:R-:W-:Y:S01]  /*0b20*/  DFMA R34, R18, UR16, -R34 ;  /* 0x0000001012227c2b */ /* 0x000fe20008000822 */
[----:B------:R-:W3:Y:S04]  /*0b30*/  LDG.E.64.CONSTANT R44, desc[UR4][R70.64+0x9a0] ;  /* 0x0009a004462c7981 */ /* 0x000ee8000c1e9b00 */
[----:B------:R-:W4:Y:S01]  /*0b40*/  LDG.E.64.CONSTANT R18, desc[UR4][R70.64+0x1340] ;  /* 0x0013400446127981 */ /* 0x000f22000c1e9b00 */
[----:B------:R-:W-:Y:S01]  /*0b50*/  IMAD.WIDE.U32 R14, R2, 0x8, R14 ;  /* 0x00000008020e7825 */ /* 0x000fe200078e000e */
[----:B------:R-:W-:-:S03]  /*0b60*/  DMUL R38, R38, R52 ;  /* 0x0000003426267228 */ /* 0x000fc60000000000 */
[----:B------:R-:W-:Y:S02]  /*0b70*/  IMAD.WIDE.U32 R54, R75, 0x9a0, R10 ;  /* 0x000009a04b367825 */ /* 0x000fe400078e000a */
[----:B------:R-:W3:Y:S02]  /*0b80*/  LDG.E.64.CONSTANT R14, desc[UR4][R14.64] ;  /* 0x000000040e0e7981 */ /* 0x000ee4000c1e9b00 */
[----:B------:R-:W-:Y:S01]  /*0b90*/  IMAD.WIDE.U32 R54, R2, 0x8, R54 ;  /* 0x0000000802367825 */ /* 0x000fe200078e0036 */
[----:B------:R-:W-:-:S03]  /*0ba0*/  DFMA R30, R30, R24, -R38 ;  /* 0x000000181e1e722b */ /* 0x000fc60000000826 */
[----:B------:R-:W-:Y:S02]  /*0bb0*/  IMAD.WIDE.U32 R38, R77, 0x9a0, R10 ;  /* 0x000009a04d267825 */ /* 0x000fe400078e000a */
[----:B------:R-:W5:Y:S02]  /*0bc0*/  LDG.E.64.CONSTANT R10, desc[UR4][R54.64] ;  /* 0x00000004360a7981 */ /* 0x000f64000c1e9b00 */
[----:B------:R-:W-:Y:S02]  /*0bd0*/  IMAD.WIDE.U32 R38, R2, 0x8, R38 ;  /* 0x0000000802267825 */ /* 0x000fe400078e0026 */
[----:B------:R-:W5:Y:S01]  /*0be0*/  LDG.E.64.CONSTANT R54, desc[UR4][R70.64+0x1ce0] ;  /* 0x001ce00446367981 */ /* 0x000f62000c1e9b00 */
[----:B------:R-:W-:-:S03]  /*0bf0*/  DFMA R46, R66, -UR12, R46 ;  /* 0x8000000c422e7c2b */ /* 0x000fc6000800002e */
[----:B------:R0:W5:Y:S04]  /*0c00*/  LDG.E.64.CONSTANT R66, desc[UR4][R70.64+0x2680] ;  /* 0x0026800446427981 */ /* 0x000168000c1e9b00 */
[----:B------:R-:W5:Y:S01]  /*0c10*/  LDG.E.64.CONSTANT R38, desc[UR4][R38.64] ;  /* 0x0000000426267981 */ /* 0x000f62000c1e9b00 */
[----:B------:R-:W-:Y:S02]  /*0c20*/  DMUL R8, R8, R36 ;  /* 0x0000002408087228 */ /* 0x000fe40000000000 */
[----:B------:R-:W-:-:S06]  /*0c30*/  DFMA R30, R30, UR18, R34 ;  /* 0x000000121e1e7c2b */ /* 0x000fcc0008000022 */
[----:B------:R-:W-:-:S08]  /*0c40*/  DFMA R8, R20, R32, -R8 ;  /* 0x000000201408722b */ /* 0x000fd00000000808 */
[----:B------:R-:W-:Y:S01]  /*0c50*/  DFMA R8, R8, -UR20, R30 ;  /* 0x8000001408087c2b */ /* 0x000fe2000800001e */
[----:B0-----:R-:W-:Y:S01]  /*0c60*/  IMAD.WIDE.U32 R70, R73, 0x8, R6 ;  /* 0x0000000849467825 */ /* 0x001fe200078e0006 */
[----:B--2---:R-:W-:Y:S02]  /*0c70*/  DMUL R20, R16, R60 ;  /* 0x0000003c10147228 */ /* 0x004fe40000000000 */
[----:B----4-:R-:W-:-:S06]  /*0c80*/  DADD R16, R18, -R16 ;  /* 0x0000000012107229 */ /* 0x010fcc0000000810 */
[----:B------:R-:W-:Y:S02]  /*0c90*/  DFMA R18, R18, R58, -R20 ;  /* 0x0000003a1212722b */ /* 0x000fe40000000814 */
[----:B---3--:R-:W-:Y:S02]  /*0ca0*/  DADD R20, R44, -R14 ;  /* 0x000000002c147229 */ /* 0x008fe4000000080e */
[----:B------:R-:W-:Y:S01]  /*0cb0*/  DMUL R30, R16, UR6 ;  /* 0x00000006101e7c28 */ /* 0x000fe20008000000 */
[----:B------:R-:W0:Y:S01]  /*0cc0*/  LDCU.64 UR6, c[0x0][0x3e0] ;  /* 0x00007c00ff0677ac */ /* 0x000e220008000a00 */
[----:B------:R-:W1:Y:S06]  /*0cd0*/  LDC.64 R16, c[0x0][0x3d8] ;  /* 0x0000f600ff107b82 */ /* 0x000e6c0000000a00 */
[----:B------:R-:W-:-:S02]  /*0ce0*/  DFMA R20, R20, UR8, -R30 ;  /* 0x0000000814147c2b */ /* 0x000fc4000800081e */
[----:B------:R-:W-:Y:S02]  /*0cf0*/  DMUL R30, R14, R40 ;  /* 0x000000280e1e7228 */ /* 0x000fe40000000000 */
[----:B-----5:R-:W-:-:S06]  /*0d00*/  DADD R14, R54, -R10 ;  /* 0x00000000360e7229 */ /* 0x020fcc000000080a */
[----:B------:R-:W-:Y:S02]  /*0d10*/  DFMA R44, R44, R56, -R30 ;  /* 0x000000382c2c722b */ /* 0x000fe4000000081e */
[----:B------:R-:W-:Y:S02]  /*0d20*/  DFMA R14, R14, UR10, R20 ;  /* 0x0000000a0e0e7c2b */ /* 0x000fe40008000014 */
[----:B------:R-:W-:Y:S01]  /*0d30*/  DADD R34, R66, -R38 ;  /* 0x0000000042227229 */ /* 0x000fe20000000826 */
[----:B------:R-:W-:Y:S01]  /*0d40*/  IADD3 R31, PT, PT, R2, -0x1, RZ ;  /* 0xffffffff021f7810 */ /* 0x000fe20007ffe0ff */
[----:B0-----:R-:W-:-:S06]  /*0d50*/  DMUL R8, R8, UR6 ;  /* 0x0000000608087c28 */ /* 0x001fcc0008000000 */
[----:B------:R-:W-:Y:S01]  /*0d60*/  DFMA R34, R34, -UR12, R14 ;  /* 0x8000000c22227c2b */ /* 0x000fe2000800000e */
[----:B------:R0:W2:Y:S01]  /*0d70*/  LDG.E.64.CONSTANT R14, desc[UR4][R70.64] ;  /* 0x00000004460e7981 */ /* 0x0000a2000c1e9b00 */
[----:B------:R-:W-:Y:S01]  /*0d80*/  IMAD.WIDE.U32 R20, R31, 0x8, R6 ;  /* 0x000000081f147825 */ /* 0x000fe200078e0006 */
[----:B-1----:R-:W-:-:S04]  /*0d90*/  DFMA R12, R12, R16, -R8 ;  /* 0x000000100c0c722b */ /* 0x002fc80000000808 */
[----:B------:R1:W3:Y:S01]  /*0da0*/  LDG.E.64.CONSTANT R8, desc[UR4][R20.64] ;  /* 0x0000000414087981 */ /* 0x0002e2000c1e9b00 */
[----:B0-----:R-:W-:-:S05]  /*0db0*/  IMAD.WIDE.U32 R70, R2, 0x8, R6 ;  /* 0x0000000802467825 */ /* 0x001fca00078e0006 */
[----:B------:R-:W1:Y:S01]  /*0dc0*/  LDG.E.64.CONSTANT R20, desc[UR4][R70.64+0x10] ;  /* 0x0000100446147981 */ /* 0x000e62000c1e9b00 */
[----:B------:R-:W-:-:S06]  /*0dd0*/  IMAD.WIDE.U32 R30, R2, 0x8, R6 ;  /* 0x00000008021e7825 */ /* 0x000fcc00078e0006 */
[----:B------:R-:W4:Y:S01]  /*0de0*/  LDG.E.64.CONSTANT R30, desc[UR4][R30.64+0x8] ;  /* 0x000008041e1e7981 */ /* 0x000f22000c1e9b00 */
[----:B------:R-:W-:Y:S01]  /*0df0*/  UMOV UR9, 0x3fc99999 ;  /* 0x3fc9999900097882 */ /* 0x000fe20000000000 */
[----:B--2---:R-:W-:-:S08]  /*0e00*/  DMUL R14, R62, R14 ;  /* 0x0000000e3e0e7228 */ /* 0x004fd00000000000 */
[----:B-1----:R-:W-:Y:S01]  /*0e10*/  DFMA R20, R28, R20, -R14 ;  /* 0x000000141c14722b */ /* 0x002fe2000000080e */
[----:B------:R-:W-:-:S05]  /*0e20*/  IADD3 R15, PT, PT, R2, -0x3, RZ ;  /* 0xfffffffd020f7810 */ /* 0x000fca0007ffe0ff */
[----:B------:R-:W-:Y:S01]  /*0e30*/  IMAD.WIDE.U32 R14, R15, 0x8, R6 ;  /* 0x000000080f0e7825 */ /* 0x000fe200078e0006 */
[----:B---3--:R-:W-:-:S05]  /*0e40*/  DMUL R8, R68, R8 ;  /* 0x0000000844087228 */ /* 0x008fca0000000000 */
[----:B------:R-:W2:Y:S03]  /*0e50*/  LDG.E.64.CONSTANT R14, desc[UR4][R14.64] ;  /* 0x000000040e0e7981 */ /* 0x000ea6000c1e9b00 */
[----:B----4-:R-:W-:Y:S01]  /*0e60*/  DFMA R8, R64, R30, -R8 ;  /* 0x0000001e4008722b */ /* 0x010fe20000000808 */
[----:B------:R-:W3:Y:S01]  /*0e70*/  LDG.E.64.CONSTANT R30, desc[UR4][R70.64+0x18] ;  /* 0x00001804461e7981 */ /* 0x000ee2000c1e9b00 */
[----:B------:R-:W-:Y:S01]  /*0e80*/  DMUL R20, R20, UR8 ;  /* 0x0000000814147c28 */ /* 0x000fe20008000000 */
[----:B------:R-:W-:-:S07]  /*0e90*/  UMOV UR9, 0x3fe99999 ;  /* 0x3fe9999900097882 */ /* 0x000fce0000000000 */
[----:B------:R-:W-:Y:S01]  /*0ea0*/  DFMA R8, R8, UR8, -R20 ;  /* 0x0000000808087c2b */ /* 0x000fe20008000814 */
[----:B------:R-:W-:-:S05]  /*0eb0*/  IADD3 R21, PT, PT, R2, -0x4, RZ ;  /* 0xfffffffc02157810 */ /* 0x000fca0007ffe0ff */
[----:B------:R-:W-:Y:S02]  /*0ec0*/  IMAD.WIDE.U32 R6, R21, 0x8, R6 ;  /* 0x0000000815067825 */ /* 0x000fe400078e0006 */
[----:B------:R-:W4:Y:S04]  /*0ed0*/  LDG.E.64.CONSTANT R20, desc[UR4][R70.64+0x20] ;  /* 0x0000200446147981 */ /* 0x000f28000c1e9b00 */
[----:B------:R-:W5:Y:S01]  /*0ee0*/  LDG.E.64.CONSTANT R6, desc[UR4][R6.64] ;  /* 0x0000000406067981 */ /* 0x000f62000c1e9b00 */
[----:B------:R-:W-:-:S08]  /*0ef0*/  DMUL R34, R34, UR6 ;  /* 0x0000000622227c28 */ /* 0x000fd00008000000 */
[----:B------:R-:W-:Y:S02]  /*0f00*/  DFMA R46, R46, R16, -R34 ;  /* 0x000000102e2e722b */ /* 0x000fe40000000822 */
[----:B--2---:R-:W-:-:S08]  /*0f10*/  DMUL R14, R50, R14 ;  /* 0x0000000e320e7228 */ /* 0x004fd00000000000 */
[----:B---3--:R-:W-:Y:S01]  /*0f20*/  DFMA R30, R48, R30, -R14 ;  /* 0x0000001e301e722b */ /* 0x008fe2000000080e */
[----:B------:R-:W-:-:S07]  /*0f30*/  IMAD.WIDE.U32 R14, R3, 0x9a0, R22 ;  /* 0x000009a0030e7825 */ /* 0x000fce00078e0016 */
[----:B------:R-:W-:Y:S01]  /*0f40*/  DFMA R8, R30, UR18, R8 ;  /* 0x000000121e087c2b */ /* 0x000fe20008000008 */
[----:B------:R-:W-:-:S04]  /*0f50*/  IMAD.WIDE.U32 R30, R5, 0x9a0, R22 ;  /* 0x000009a0051e7825 */ /* 0x000fc800078e0016 */
[----:B------:R-:W-:-:S04]  /*0f60*/  IMAD.WIDE.U32 R14, R2, 0x8, R14 ;  /* 0x00000008020e7825 */ /* 0x000fc800078e000e */
[----:B------:R-:W-:Y:S01]  /*0f70*/  IMAD.WIDE.U32 R30, R2, 0x8, R30 ;  /* 0x00000008021e7825 */ /* 0x000fe200078e001e */
[----:B------:R-:W2:Y:S01]  /*0f80*/  LDG.E.64.CONSTANT R70, desc[UR4][R14.64+0x9a0] ;  /* 0x0009a0040e467981 */ /* 0x000ea2000c1e9b00 */
[----:B-----5:R-:W-:-:S03]  /*0f90*/  DMUL R6, R42, R6 ;  /* 0x000000062a067228 */ /* 0x020fc60000000000 */
[----:B------:R-:W3:Y:S04]  /*0fa0*/  LDG.E.64.CONSTANT R34, desc[UR4][R14.64+0x1340] ;  /* 0x001340040e227981 */ /* 0x000ee8000c1e9b00 */
[----:B------:R-:W2:Y:S01]  /*0fb0*/  LDG.E.64.CONSTANT R30, desc[UR4][R30.64] ;  /* 0x000000041e1e7981 */ /* 0x000ea2000c1e9b00 */
[----:B----4-:R-:W-:Y:S01]  /*0fc0*/  DFMA R20, R26, R20, -R6 ;  /* 0x000000141a14722b */ /* 0x010fe20000000806 */
[----:B------:R-:W-:-:S04]  /*0fd0*/  IMAD.WIDE.U32 R6, R4, 0x9a0, R22 ;  /* 0x000009a004067825 */ /* 0x000fc800078e0016 */
[----:B------:R-:W-:-:S06]  /*0fe0*/  IMAD.WIDE.U32 R6, R2, 0x8, R6 ;  /* 0x0000000802067825 */ /* 0x000fcc00078e0006 */
[----:B------:R-:W3:Y:S01]  /*0ff0*/  LDG.E.64.CONSTANT R6, desc[UR4][R6.64] ;  /* 0x0000000406067981 */ /* 0x000ee2000c1e9b00 */
[----:B------:R-:W-:-:S08]  /*1000*/  DMUL R10, R10, R52 ;  /* 0x000000340a0a7228 */ /* 0x000fd00000000000 */
[----:B------:R-:W-:Y:S01]  /*1010*/  DFMA R10, R54, R24, -R10 ;  /* 0x00000018360a722b */ /* 0x000fe2000000080a */
[----:B------:R-:W0:Y:S01]  /*1020*/  LDC.64 R54, c[0x0][0x3b0] ;  /* 0x0000ec00ff367b82 */ /* 0x000e220000000a00 */
[----:B------:R-:W-:Y:S01]  /*1030*/  DMUL R38, R38, R36 ;  /* 0x0000002426267228 */ /* 0x000fe20000000000 */
[----:B0-----:R-:W-:-:S07]  /*1040*/  IMAD.WIDE.U32 R54, R0, 0xb9480, R54 ;  /* 0x000b948000367825 */ /* 0x001fce00078e0036 */
[----:B------:R-:W-:Y:S02]  /*1050*/  DFMA R38, R66, R32, -R38 ;  /* 0x000000204226722b */ /* 0x000fe40000000826 */
[----:B--2---:R-:W-:Y:S01]  /*1060*/  DADD R30, R70, -R30 ;  /* 0x00000000461e7229 */ /* 0x004fe2000000081e */
[----:B------:R-:W-:-:S07]  /*1070*/  IADD3 R71, PT, PT, R2, -0x1, RZ ;  /* 0xffffffff02477810 */ /* 0x000fce0007ffe0ff */
[----:B------:R-:W-:Y:S01]  /*1080*/  DADD R30, R44, R30 ;  /* 0x000000002c1e7229 */ /* 0x000fe2000000001e */
[----:B------:R-:W-:-:S04]  /*1090*/  IMAD.WIDE.U32 R44, R3, 0x9a0, R54 ;  /* 0x000009a0032c7825 */ /* 0x000fc800078e0036 */
[----:B------:R-:W-:Y:S01]  /*10a0*/  IMAD.WIDE.U32 R70, R71, 0x8, R44 ;  /* 0x0000000847467825 */ /* 0x000fe200078e002c */
[----:B---3--:R-:W-:-:S05]  /*10b0*/  DADD R6, R34, -R6 ;  /* 0x0000000022067229 */ /* 0x008fca0000000806 */
[----:B------:R-:W2:Y:S01]  /*10c0*/  LDG.E.64.CONSTANT R70, desc[UR4][R70.64] ;  /* 0x0000000446467981 */ /* 0x000ea2000c1e9b00 */
[----:B------:R-:W-:-:S05]  /*10d0*/  IMAD.WIDE.U32 R34, R2, 0x8, R44 ;  /* 0x0000000802227825 */ /* 0x000fca00078e002c */
[----:B------:R-:W3:Y:S01]  /*10e0*/  LDG.E.64.CONSTANT R66, desc[UR4][R34.64+0x8] ;  /* 0x0000080422427981 */ /* 0x000ee2000c1e9b00 */
[----:B------:R-:W-:-:S06]  /*10f0*/  IMAD.WIDE.U32 R72, R73, 0x8, R44 ;  /* 0x0000000849487825 */ /* 0x000fcc00078e002c */
[----:B------:R-:W4:Y:S01]  /*1100*/  LDG.E.64.CONSTANT R72, desc[UR4][R72.64] ;  /* 0x0000000448487981 */ /* 0x000f22000c1e9b00 */
[----:B------:R-:W-:-:S03]  /*1110*/  DADD R18, R18, R6 ;  /* 0x0000000012127229 */ /* 0x000fc60000000006 */
[----:B------:R-:W5:Y:S01]  /*1120*/  LDG.E.64.CONSTANT R6, desc[UR4][R34.64+0x1340] ;  /* 0x0013400422067981 */ /* 0x000f62000c1e9b00 */
[----:B------:R-:W-:Y:S01]  /*1130*/  UMOV UR10, 0x9999999a ;  /* 0x9999999a000a7882 */ /* 0x000fe20000000000 */
[----:B------:R-:W-:-:S03]  /*1140*/  UMOV UR11, 0x3fc99999 ;  /* 0x3fc99999000b7882 */ /* 0x000fc60000000000 */
[----:B------:R-:W-:-:S08]  /*1150*/  DMUL R18, R18, UR10 ;  /* 0x0000000a12127c28 */ /* 0x000fd00008000000 */
[----:B------:R-:W-:Y:S01]  /*1160*/  DFMA R30, R30, UR8, -R18 ;  /* 0x000000081e1e7c2b */ /* 0x000fe20008000812 */
[----:B------:R-:W-:-:S04]  /*1170*/  IMAD.WIDE.U32 R18, R75, 0x9a0, R22 ;  /* 0x000009a04b127825 */ /* 0x000fc800078e0016 */
[----:B------:R-:W-:-:S06]  /*1180*/  IMAD.WIDE.U32 R18, R2, 0x8, R18 ;  /* 0x0000000802127825 */ /* 0x000fcc00078e0012 */
[----:B------:R-:W5:Y:S01]  /*1190*/  LDG.E.64.CONSTANT R18, desc[UR4][R18.64] ;  /* 0x0000000412127981 */ /* 0x000f62000c1e9b00 */
[----:B--2---:R-:W-:-:S03]  /*11a0*/  DMUL R70, R68, R70 ;  /* 0x0000004644467228 */ /* 0x004fc60000000000 */
[----:B------:R-:W2:Y:S05]  /*11b0*/  LDG.E.64.CONSTANT R68, desc[UR4][R34.64+0x10] ;  /* 0x0000100422447981 */ /* 0x000eaa000c1e9b00 */
[----:B---3--:R-:W-:Y:S01]  /*11c0*/  DFMA R66, R64, R66, -R70 ;  /* 0x000000424042722b */ /* 0x008fe20000000846 */
[----:B------:R-:W-:Y:S01]  /*11d0*/  IMAD.WIDE.U32 R64, R4, 0x9a0, R54 ;  /* 0x000009a004407825 */ /* 0x000fe200078e0036 */
[----:B------:R-:W3:Y:S03]  /*11e0*/  LDG.E.64.CONSTANT R70, desc[UR4][R34.64+0x18] ;  /* 0x0000180422467981 */ /* 0x000ee6000c1e9b00 */
[----:B------:R-:W-:-:S06]  /*11f0*/  IMAD.WIDE.U32 R64, R2, 0x8, R64 ;  /* 0x0000000802407825 */ /* 0x000fcc00078e0040 */
[----:B------:R-:W5:Y:S01]  /*1200*/  LDG.E.64.CONSTANT R64, desc[UR4][R64.64] ;  /* 0x0000000440407981 */ /* 0x000f62000c1e9b00 */
[----:B----4-:R-:W-:-:S03]  /*1210*/  DMUL R72, R62, R72 ;  /* 0x000000483e487228 */ /* 0x010fc60000000000 */
[----:B------:R-:W4:Y:S01]  /*1220*/  LDG.E.64.CONSTANT R62, desc[UR4][R14.64+0x1ce0] ;  /* 0x001ce0040e3e7981 */ /* 0x000f22000c1e9b00 */
[----:B------:R-:W-:-:S04]  /*1230*/  IMAD.WIDE.U32 R4, R5, 0x9a0, R54 ;  /* 0x000009a005047825 */ /* 0x000fc800078e0036 */
[C---:B------:R-:W-:Y:S01]  /*1240*/  IMAD.WIDE.U32 R4, R2.reuse, 0x8, R4 ;  /* 0x0000000802047825 */ /* 0x040fe200078e0004 */
[----:B------:R-:W3:Y:S05]  /*1250*/  LDG.E.64.CONSTANT R14, desc[UR4][R14.64+0x2680] ;  /* 0x002680040e0e7981 */ /* 0x000eea000c1e9b00 */
[----:B------:R-:W3:Y:S01]  /*1260*/  LDG.E.64.CONSTANT R4, desc[UR4][R4.64] ;  /* 0x0000000404047981 */ /* 0x000ee2000c1e9b00 */
[----:B--2---:R-:W-:Y:S01]  /*1270*/  DFMA R68, R28, R68, -R72 ;  /* 0x000000441c44722b */ /* 0x004fe20000000848 */
[----:B------:R-:W-:Y:S02]  /*1280*/  IADD3 R73, PT, PT, R2, -0x3, RZ ;  /* 0xfffffffd02497810 */ /* 0x000fe40007ffe0ff */
[----:B------:R-:W2:Y:S01]  /*1290*/  LDG.E.64.CONSTANT R28, desc[UR4][R34.64+0x9a0] ;  /* 0x0009a004221c7981 */ /* 0x000ea2000c1e9b00 */
[----:B-----5:R-:W-:-:S08]  /*12a0*/  DMUL R64, R60, R64 ;  /* 0x000000403c407228 */ /* 0x020fd00000000000 */
[----:B------:R-:W-:Y:S01]  /*12b0*/  DFMA R6, R58, R6, -R64 ;  /* 0x000000063a06722b */ /* 0x000fe20000000840 */
[----:B------:R-:W-:-:S04]  /*12c0*/  IMAD.WIDE.U32 R64, R75, 0x9a0, R54 ;  /* 0x000009a04b407825 */ /* 0x000fc800078e0036 */
[----:B------:R-:W-:-:S04]  /*12d0*/  IMAD.WIDE.U32 R60, R77, 0x9a0, R22 ;  /* 0x000009a04d3c7825 */ /* 0x000fc800078e0016 */
[----:B------:R-:W-:-:S04]  /*12e0*/  IMAD.WIDE.U32 R64, R2, 0x8, R64 ;  /* 0x0000000802407825 */ /* 0x000fc800078e0040 */
[----:B------:R-:W-:Y:S02]  /*12f0*/  IMAD.WIDE.U32 R58, R77, 0x9a0, R54 ;  /* 0x000009a04d3a7825 */ /* 0x000fe400078e0036 */
[----:B------:R-:W5:Y:S02]  /*1300*/  LDG.E.64.CONSTANT R64, desc[UR4][R64.64] ;  /* 0x0000000440407981 */ /* 0x000f64000c1e9b00 */
[----:B------:R-:W-:-:S04]  /*1310*/  IMAD.WIDE.U32 R72, R73, 0x8, R44 ;  /* 0x0000000849487825 */ /* 0x000fc800078e002c */
[C---:B------:R-:W-:Y:S01]  /*1320*/  IMAD.WIDE.U32 R54, R2.reuse, 0x8, R60 ;  /* 0x0000000802367825 */ /* 0x040fe200078e003c */
[C---:B------:R-:W-:Y:S01]  /*1330*/  IADD3 R61, PT, PT, R2.reuse, -0x4, RZ ;  /* 0xfffffffc023d7810 */ /* 0x040fe20007ffe0ff */
[----:B------:R4:W5:Y:S02]  /*1340*/  LDG.E.64.CONSTANT R22, desc[UR4][R72.64] ;  /* 0x0000000448167981 */ /* 0x000964000c1e9b00 */
[----:B------:R-:W-:Y:S02]  /*1350*/  IMAD.WIDE.U32 R58, R2, 0x8, R58 ;  /* 0x00000008023a7825 */ /* 0x000fe400078e003a */
[----:B------:R-:W5:Y:S02]  /*1360*/  LDG.E.64.CONSTANT R54, desc[UR4][R54.64] ;  /* 0x0000000436367981 */ /* 0x000f64000c1e9b00 */
[----:B------:R-:W-:Y:S02]  /*1370*/  IMAD.WIDE.U32 R44, R61, 0x8, R44 ;  /* 0x000000083d2c7825 */ /* 0x000fe400078e002c */
[----:B------:R-:W5:Y:S04]  /*1380*/  LDG.E.64.CONSTANT R58, desc[UR4][R58.64] ;  /* 0x000000043a3a7981 */ /* 0x000f68000c1e9b00 */
[----:B------:R-:W5:Y:S01]  /*1390*/  LDG.E.64.CONSTANT R60, desc[UR4][R34.64+0x1ce0] ;  /* 0x001ce004223c7981 */ /* 0x000f62000c1e9b00 */
[----:B----4-:R-:W-:-:S03]  /*13a0*/  DADD R72, R62, -R18 ;  /* 0x000000003e487229 */ /* 0x010fc60000000812 */
[----:B------:R-:W4:Y:S04]  /*13b0*/  LDG.E.64.CONSTANT R44, desc[UR4][R44.64] ;  /* 0x000000042c2c7981 */ /* 0x000f28000c1e9b00 */
[----:B------:R-:W4:Y:S04]  /*13c0*/  LDG.E.64.CONSTANT R18, desc[UR4][R34.64+0x2680] ;  /* 0x0026800422127981 */ /* 0x000f28000c1e9b00 */
[----:B------:R0:W4:Y:S01]  /*13d0*/  LDG.E.64.CONSTANT R62, desc[UR4][R34.64+0x20] ;  /* 0x00002004223e7981 */ /* 0x000122000c1e9b00 */
[----:B---3--:R-:W-:Y:S02]  /*13e0*/  DMUL R4, R40, R4 ;  /* 0x0000000428047228 */ /* 0x008fe40000000000 */
[----:B------:R-:W-:Y:S01]  /*13f0*/  DMUL R6, R6, UR10 ;  /* 0x0000000a06067c28 */ /* 0x000fe20008000000 */
[----:B------:R-:W1:Y:S01]  /*1400*/  LDC.64 R40, c[0x0][0x380] ;  /* 0x0000e000ff287b82 */ /* 0x000e620000000a00 */
[----:B------:R-:W-:-:S02]  /*1410*/  DMUL R68, R68, UR10 ;  /* 0x0000000a44447c28 */ /* 0x000fc40008000000 */
[----:B------:R-:W-:-:S06]  /*1420*/  DADD R10, R10, R72 ;  /* 0x000000000a0a7229 */ /* 0x000fcc0000000048 */
[----:B------:R-:W-:Y:S02]  /*1430*/  DFMA R66, R66, UR8, -R68 ;  /* 0x0000000842427c2b */ /* 0x000fe40008000844 */
[----:B------:R-:W-:Y:S01]  /*1440*/  DFMA R8, R20, -UR20, R8 ;  /* 0x8000001414087c2b */ /* 0x000fe20008000008 */
[----:B-1----:R-:W-:-:S04]  /*1450*/  IMAD.WIDE.U32 R40, R0, 0xb9480, R40 ;  /* 0x000b948000287825 */ /* 0x002fc800078e0028 */
[----:B------:R-:W-:-:S04]  /*1460*/  IMAD.WIDE.U32 R40, R3, 0x9a0, R40 ;  /* 0x000009a003287825 */ /* 0x000fc800078e0028 */
[----:B------:R-:W-:-:S05]  /*1470*/  IMAD.WIDE.U32 R40, R2, 0x8, R40 ;  /* 0x0000000802287825 */ /* 0x000fca00078e0028 */
[----:B------:R-:W-:Y:S01]  /*1480*/  STG.E.64 desc[UR4][R40.64], R46 ;  /* 0x0000002e28007986 */ /* 0x000fe2000c101b04 */
[----:B--2---:R-:W-:Y:S01]  /*1490*/  DFMA R4, R56, R28, -R4 ;  /* 0x0000001c3804722b */ /* 0x004fe20000000804 */
[----:B------:R-:W1:Y:S07]  /*14a0*/  LDC.64 R28, c[0x0][0x388] ;  /* 0x0000e200ff1c7b82 */ /* 0x000e6e0000000a00 */
[----:B0-----:R-:W-:Y:S02]  /*14b0*/  DFMA R34, R4, UR8, -R6 ;  /* 0x0000000804227c2b */ /* 0x001fe40008000806 */
[----:B------:R-:W0:Y:S01]  /*14c0*/  LDC.64 R4, c[0x0][0x390] ;  /* 0x0000e400ff047b82 */ /* 0x000e220000000a00 */
[----:B------:R-:W-:-:S07]  /*14d0*/  UMOV UR8, 0x6a7ef9db ;  /* 0x6a7ef9db00087882 */ /* 0x000fce0000000000 */
[----:B------:R-:W2:Y:S01]  /*14e0*/  LDC.64 R6, c[0x0][0x398] ;  /* 0x0000e600ff067b82 */ /* 0x000ea20000000a00 */
[----:B------:R-:W-:Y:S02]  /*14f0*/  UMOV UR9, 0x3fa374bc ;  /* 0x3fa374bc00097882 */ /* 0x000fe40000000000 */
[----:B------:R-:W-:Y:S02]  /*1500*/  DFMA R10, R10, UR8, R30 ;  /* 0x000000080a0a7c2b */ /* 0x000fe4000800001e */
[----:B-----5:R-:W-:Y:S02]  /*1510*/  DMUL R64, R52, R64 ;  /* 0x0000004034407228 */ /* 0x020fe40000000000 */
[----:B------:R-:W-:Y:S02]  /*1520*/  DMUL R22, R50, R22 ;  /* 0x0000001632167228 */ /* 0x000fe40000000000 */
[----:B------:R-:W-:Y:S02]  /*1530*/  DADD R14, R14, -R54 ;  /* 0x000000000e0e7229 */ /* 0x000fe40000000836 */
[----:B------:R-:W-:-:S02]  /*1540*/  DMUL R58, R36, R58 ;  /* 0x0000003a243a7228 */ /* 0x000fc40000000000 */
[----:B------:R-:W-:Y:S02]  /*1550*/  DFMA R60, R24, R60, -R64 ;  /* 0x0000003c183c722b */ /* 0x000fe40000000840 */
[----:B------:R-:W-:Y:S02]  /*1560*/  DFMA R22, R48, R70, -R22 ;  /* 0x000000463016722b */ /* 0x000fe40000000816 */
[----:B------:R-:W-:Y:S02]  /*1570*/  DADD R14, R38, R14 ;  /* 0x00000000260e7229 */ /* 0x000fe4000000000e */
[----:B----4-:R-:W-:Y:S02]  /*1580*/  DMUL R44, R42, R44 ;  /* 0x0000002c2a2c7228 */ /* 0x010fe40000000000 */
[----:B------:R-:W-:Y:S02]  /*1590*/  DFMA R34, R60, UR8, R34 ;  /* 0x000000083c227c2b */ /* 0x000fe40008000022 */
[----:B------:R-:W-:-:S02]  /*15a0*/  DFMA R18, R32, R18, -R58 ;  /* 0x000000122012722b */ /* 0x000fc4000000083a */
[----:B------:R-:W-:Y:S01]  /*15b0*/  DFMA R22, R22, UR8, R66 ;  /* 0x0000000816167c2b */ /* 0x000fe20008000042 */
[----:B------:R-:W-:Y:S01]  /*15c0*/  UMOV UR8, 0x3126e979 ;  /* 0x3126e97900087882 */ /* 0x000fe20000000000 */
[----:B------:R-:W-:Y:S01]  /*15d0*/  UMOV UR9, 0x3f6cac08 ;  /* 0x3f6cac0800097882 */ /* 0x000fe20000000000 */
[----:B------:R-:W-:Y:S02]  /*15e0*/  DFMA R44, R26, R62, -R44 ;  /* 0x0000003e1a2c722b */ /* 0x000fe4000000082c */
[----:B------:R-:W-:Y:S02]  /*15f0*/  DFMA R10, R14, -UR8, R10 ;  /* 0x800000080e0a7c2b */ /* 0x000fe4000800000a */
[----:B------:R-:W-:Y:S01]  /*1600*/  DFMA R18, R18, -UR8, R34 ;  /* 0x8000000812127c2b */ /* 0x000fe20008000022 */
[----:B-1----:R-:W-:-:S04]  /*1610*/  IMAD.WIDE.U32 R28, R0, 0xb9480, R28 ;  /* 0x000b9480001c7825 */ /* 0x002fc800078e001c */
[----:B0-----:R-:W-:Y:S01]  /*1620*/  IMAD.WIDE.U32 R4, R0, 0xb9480, R4 ;  /* 0x000b948000047825 */ /* 0x001fe200078e0004 */
[----:B------:R-:W-:-:S03]  /*1630*/  DMUL R10, R10, UR6 ;  /* 0x000000060a0a7c28 */ /* 0x000fc60008000000 */
[----:B--2---:R-:W-:Y:S01]  /*1640*/  IMAD.WIDE.U32 R6, R0, 0xb9480, R6 ;  /* 0x000b948000067825 */ /* 0x004fe200078e0006 */
[----:B------:R-:W-:Y:S02]  /*1650*/  DFMA R22, R44, -UR8, R22 ;  /* 0x800000082c167c2b */ /* 0x000fe40008000016 */
[----:B------:R-:W-:Y:S01]  /*1660*/  DMUL R18, R18, UR6 ;  /* 0x0000000612127c28 */ /* 0x000fe20008000000 */
[----:B------:R-:W-:-:S04]  /*1670*/  IMAD.WIDE.U32 R28, R3, 0x9a0, R28 ;  /* 0x000009a0031c7825 */ /* 0x000fc800078e001c */
[----:B------:R-:W-:Y:S01]  /*1680*/  IMAD.WIDE.U32 R4, R3, 0x9a0, R4 ;  /* 0x000009a003047825 */ /* 0x000fe200078e0004 */
[----:B------:R-:W-:-:S03]  /*1690*/  DFMA R8, R8, R16, -R10 ;  /* 0x000000100808722b */ /* 0x000fc6000000080a */
[----:B------:R-:W-:Y:S01]  /*16a0*/  IMAD.WIDE.U32 R6, R3, 0x9a0, R6 ;  /* 0x000009a003067825 */ /* 0x000fe200078e0006 */
[----:B------:R-:W-:-:S03]  /*16b0*/  DFMA R18, R22, R16, -R18 ;  /* 0x000000101612722b */ /* 0x000fc60000000812 */
[----:B------:R-:W-:-:S04]  /*16c0*/  IMAD.WIDE.U32 R28, R2, 0x8, R28 ;  /* 0x00000008021c7825 */ /* 0x000fc800078e001c */
[C---:B------:R-:W-:Y:S01]  /*16d0*/  IMAD.WIDE.U32 R4, R2.reuse, 0x8, R4 ;  /* 0x0000000802047825 */ /* 0x040fe200078e0004 */
[----:B------:R-:W-:Y:S03]  /*16e0*/  STG.E.64 desc[UR4][R28.64], R12 ;  /* 0x0000000c1c007986 */ /* 0x000fe6000c101b04 */
[----:B------:R-:W-:Y:S01]  /*16f0*/  IMAD.WIDE.U32 R6, R2, 0x8, R6 ;  /* 0x0000000802067825 */ /* 0x000fe200078e0006 */
[----:B------:R-:W-:Y:S04]  /*1700*/  STG.E.64 desc[UR4][R4.64], R8 ;  /* 0x0000000804007986 */ /* 0x000fe8000c101b04 */
[----:B------:R-:W-:Y:S01]  /*1710*/  STG.E.64 desc[UR4][R6.64], R18 ;  /* 0x0000001206007986 */ /* 0x000fe2000c101b04 */
[----:B------:R-:W-:Y:S05]  /*1720*/  EXIT ;  /* 0x000000000000794d */ /* 0x000fea0003800000 */
.L_x_2:
        /* <DEDUP_REMOVED lines=13> */
.L_x_5:


//--------------------- .nv.shared.reserved.0     --------------------------
	.section	.nv.shared.reserved.0,"aw",@nobits
	.weak		__nv_reservedSMEM_offset_0_alias
	.size		__nv_reservedSMEM_offset_0_alias, 0, 64
	.other		__nv_reservedSMEM_offset_0_alias,@"STO_CUDA_RESERVED_SHARED STV_DEFAULT"
__nv_reservedSMEM_offset_0_alias:
	.zero		0
	.zero		64


//--------------------- .nv.constant0._Z9hypterm_2PdS_S_S_S_S_dddiii --------------------------
	.section	.nv.constant0._Z9hypterm_2PdS_S_S_S_S_dddiii,"a",@progbits
	.sectionflags	@""
	.align	4
.nv.constant0._Z9hypterm_2PdS_S_S_S_S_dddiii:
	.zero		980


//--------------------- .nv.constant0._Z9hypterm_1PdS_S_S_S_S_S_S_S_S_S_dddiii --------------------------
	.section	.nv.constant0._Z9hypterm_1PdS_S_S_S_S_S_S_S_S_S_dddiii,"a",@progbits
	.sectionflags	@""
	.align	4
.nv.constant0._Z9hypterm_1PdS_S_S_S_S_S_S_S_S_S_dddiii:
	.zero		1020


//--------------------- .nv.constant0._Z9hypterm_0PdS_S_S_S_S_S_S_S_S_S_dddiii --------------------------
	.section	.nv.constant0._Z9hypterm_0PdS_S_S_S_S_S_S_S_S_S_dddiii,"a",@progbits
	.sectionflags	@""
	.align	4
.nv.constant0._Z9hypterm_0PdS_S_S_S_S_S_S_S_S_S_dddiii:
	.zero		1020


//--------------------- SYMBOLS --------------------------

	.type		.nv.reservedSmem.offset0,@object
	.size		.nv.reservedSmem.offset0,0x4
